//
// Generated by NVIDIA NVVM Compiler
//
// Compiler Build ID: CL-36424714
// Cuda compilation tools, release 13.0, V13.0.88
// Based on NVVM 20.0.0
//

.version 9.0
.target sm_100
.address_size 64

	// .globl	_ZN3cub18CUB_300001_SM_10006detail11EmptyKernelIvEEvv
// _ZZN11llm_kernels6nvidia10topKPerRowILi512EEEvPKfPKiS5_PillE8smemScan has been demoted
// _ZZN11llm_kernels6nvidia10topKPerRowILi512EEEvPKfPKiS5_PillE9smemFinal has been demoted
// _ZZN11llm_kernels6nvidia10topKPerRowILi512EEEvPKfPKiS5_PillE13smemHistogram has been demoted
// _ZZN11llm_kernels6nvidia10topKPerRowILi512EEEvPKfPKiS5_PillE11smemIndices has been demoted
// _ZZN11llm_kernels6nvidia10topKPerRowILi512EEEvPKfPKiS5_PillE10smemLogits has been demoted
// _ZZN11llm_kernels6nvidia10topKPerRowILi512EEEvPKfPKiS5_PillE19smemThresholdBinIdx_$_0 has been demoted
// _ZZN11llm_kernels6nvidia10topKPerRowILi512EEEvPKfPKiS5_PillE15smemFinalDstIdx has been demoted
.global .align 1 .b8 _ZN34_INTERNAL_c3bb2a58_4_k_cu_83440cbe4cuda3std3__45__cpo5beginE[1];
.global .align 1 .b8 _ZN34_INTERNAL_c3bb2a58_4_k_cu_83440cbe4cuda3std3__45__cpo3endE[1];
.global .align 1 .b8 _ZN34_INTERNAL_c3bb2a58_4_k_cu_83440cbe4cuda3std3__45__cpo6cbeginE[1];
.global .align 1 .b8 _ZN34_INTERNAL_c3bb2a58_4_k_cu_83440cbe4cuda3std3__45__cpo4cendE[1];
.global .align 1 .b8 _ZN34_INTERNAL_c3bb2a58_4_k_cu_83440cbe4cuda3std3__45__cpo6rbeginE[1];
.global .align 1 .b8 _ZN34_INTERNAL_c3bb2a58_4_k_cu_83440cbe4cuda3std3__45__cpo4rendE[1];
.global .align 1 .b8 _ZN34_INTERNAL_c3bb2a58_4_k_cu_83440cbe4cuda3std3__45__cpo7crbeginE[1];
.global .align 1 .b8 _ZN34_INTERNAL_c3bb2a58_4_k_cu_83440cbe4cuda3std3__45__cpo5crendE[1];
.global .align 1 .b8 _ZN34_INTERNAL_c3bb2a58_4_k_cu_83440cbe4cuda3std3__436_GLOBAL__N__c3bb2a58_4_k_cu_83440cbe6ignoreE[1];
.global .align 1 .b8 _ZN34_INTERNAL_c3bb2a58_4_k_cu_83440cbe4cuda3std3__419piecewise_constructE[1];
.global .align 1 .b8 _ZN34_INTERNAL_c3bb2a58_4_k_cu_83440cbe4cuda3std3__48in_placeE[1];
.global .align 1 .b8 _ZN34_INTERNAL_c3bb2a58_4_k_cu_83440cbe4cuda3std3__420unreachable_sentinelE[1];
.global .align 1 .b8 _ZN34_INTERNAL_c3bb2a58_4_k_cu_83440cbe4cuda3std3__47nulloptE[1];
.global .align 1 .b8 _ZN34_INTERNAL_c3bb2a58_4_k_cu_83440cbe4cuda3std3__48unexpectE[1];
.global .align 1 .b8 _ZN34_INTERNAL_c3bb2a58_4_k_cu_83440cbe4cuda3std6ranges3__45__cpo4swapE[1];
.global .align 1 .b8 _ZN34_INTERNAL_c3bb2a58_4_k_cu_83440cbe4cuda3std6ranges3__45__cpo9iter_moveE[1];
.global .align 1 .b8 _ZN34_INTERNAL_c3bb2a58_4_k_cu_83440cbe4cuda3std6ranges3__45__cpo5beginE[1];
.global .align 1 .b8 _ZN34_INTERNAL_c3bb2a58_4_k_cu_83440cbe4cuda3std6ranges3__45__cpo3endE[1];
.global .align 1 .b8 _ZN34_INTERNAL_c3bb2a58_4_k_cu_83440cbe4cuda3std6ranges3__45__cpo6cbeginE[1];
.global .align 1 .b8 _ZN34_INTERNAL_c3bb2a58_4_k_cu_83440cbe4cuda3std6ranges3__45__cpo4cendE[1];
.global .align 1 .b8 _ZN34_INTERNAL_c3bb2a58_4_k_cu_83440cbe4cuda3std6ranges3__45__cpo7advanceE[1];
.global .align 1 .b8 _ZN34_INTERNAL_c3bb2a58_4_k_cu_83440cbe4cuda3std6ranges3__45__cpo9iter_swapE[1];
.global .align 1 .b8 _ZN34_INTERNAL_c3bb2a58_4_k_cu_83440cbe4cuda3std6ranges3__45__cpo4nextE[1];
.global .align 1 .b8 _ZN34_INTERNAL_c3bb2a58_4_k_cu_83440cbe4cuda3std6ranges3__45__cpo4prevE[1];
.global .align 1 .b8 _ZN34_INTERNAL_c3bb2a58_4_k_cu_83440cbe4cuda3std6ranges3__45__cpo4dataE[1];
.global .align 1 .b8 _ZN34_INTERNAL_c3bb2a58_4_k_cu_83440cbe4cuda3std6ranges3__45__cpo5cdataE[1];
.global .align 1 .b8 _ZN34_INTERNAL_c3bb2a58_4_k_cu_83440cbe4cuda3std6ranges3__45__cpo4sizeE[1];
.global .align 1 .b8 _ZN34_INTERNAL_c3bb2a58_4_k_cu_83440cbe4cuda3std6ranges3__45__cpo5ssizeE[1];
.global .align 1 .b8 _ZN34_INTERNAL_c3bb2a58_4_k_cu_83440cbe4cuda3std6ranges3__45__cpo8distanceE[1];
.global .align 1 .b8 _ZN34_INTERNAL_c3bb2a58_4_k_cu_83440cbe6thrust24THRUST_300001_SM_1000_NS6system6detail10sequential3seqE[1];
.global .align 1 .b8 _ZN34_INTERNAL_c3bb2a58_4_k_cu_83440cbe6thrust24THRUST_300001_SM_1000_NS12placeholders2_1E[1];
.global .align 1 .b8 _ZN34_INTERNAL_c3bb2a58_4_k_cu_83440cbe6thrust24THRUST_300001_SM_1000_NS12placeholders2_2E[1];
.global .align 1 .b8 _ZN34_INTERNAL_c3bb2a58_4_k_cu_83440cbe6thrust24THRUST_300001_SM_1000_NS12placeholders2_3E[1];
.global .align 1 .b8 _ZN34_INTERNAL_c3bb2a58_4_k_cu_83440cbe6thrust24THRUST_300001_SM_1000_NS12placeholders2_4E[1];
.global .align 1 .b8 _ZN34_INTERNAL_c3bb2a58_4_k_cu_83440cbe6thrust24THRUST_300001_SM_1000_NS12placeholders2_5E[1];
.global .align 1 .b8 _ZN34_INTERNAL_c3bb2a58_4_k_cu_83440cbe6thrust24THRUST_300001_SM_1000_NS12placeholders2_6E[1];
.global .align 1 .b8 _ZN34_INTERNAL_c3bb2a58_4_k_cu_83440cbe6thrust24THRUST_300001_SM_1000_NS12placeholders2_7E[1];
.global .align 1 .b8 _ZN34_INTERNAL_c3bb2a58_4_k_cu_83440cbe6thrust24THRUST_300001_SM_1000_NS12placeholders2_8E[1];
.global .align 1 .b8 _ZN34_INTERNAL_c3bb2a58_4_k_cu_83440cbe6thrust24THRUST_300001_SM_1000_NS12placeholders2_9E[1];
.global .align 1 .b8 _ZN34_INTERNAL_c3bb2a58_4_k_cu_83440cbe6thrust24THRUST_300001_SM_1000_NS12placeholders3_10E[1];

.visible .entry _ZN3cub18CUB_300001_SM_10006detail11EmptyKernelIvEEvv()
{


	ret;

}
.entry _ZN11llm_kernels6nvidia10topKPerRowILi512EEEvPKfPKiS5_Pill(
	.param .u64 .ptr .align 1 _ZN11llm_kernels6nvidia10topKPerRowILi512EEEvPKfPKiS5_Pill_param_0,
	.param .u64 .ptr .align 1 _ZN11llm_kernels6nvidia10topKPerRowILi512EEEvPKfPKiS5_Pill_param_1,
	.param .u64 .ptr .align 1 _ZN11llm_kernels6nvidia10topKPerRowILi512EEEvPKfPKiS5_Pill_param_2,
	.param .u64 .ptr .align 1 _ZN11llm_kernels6nvidia10topKPerRowILi512EEEvPKfPKiS5_Pill_param_3,
	.param .u64 _ZN11llm_kernels6nvidia10topKPerRowILi512EEEvPKfPKiS5_Pill_param_4,
	.param .u64 _ZN11llm_kernels6nvidia10topKPerRowILi512EEEvPKfPKiS5_Pill_param_5
)
{
	.reg .pred 	%p<162>;
	.reg .b16 	%rs<121>;
	.reg .b32 	%r<1060>;
	.reg .b32 	%f<26>;
	.reg .b64 	%rd<144>;
	// demoted variable
	.shared .align 16 .b8 _ZZN11llm_kernels6nvidia10topKPerRowILi512EEEvPKfPKiS5_PillE8smemScan[2208];
	// demoted variable
	.shared .align 16 .b8 _ZZN11llm_kernels6nvidia10topKPerRowILi512EEEvPKfPKiS5_PillE9smemFinal[24576];
	// demoted variable
	.shared .align 4 .b8 _ZZN11llm_kernels6nvidia10topKPerRowILi512EEEvPKfPKiS5_PillE13smemHistogram[2048];
	// demoted variable
	.shared .align 4 .b8 _ZZN11llm_kernels6nvidia10topKPerRowILi512EEEvPKfPKiS5_PillE11smemIndices[8192];
	// demoted variable
	.shared .align 4 .b8 _ZZN11llm_kernels6nvidia10topKPerRowILi512EEEvPKfPKiS5_PillE10smemLogits[8192];
	// demoted variable
	.shared .align 4 .u32 _ZZN11llm_kernels6nvidia10topKPerRowILi512EEEvPKfPKiS5_PillE19smemThresholdBinIdx_$_0;
	// demoted variable
	.shared .align 4 .b8 _ZZN11llm_kernels6nvidia10topKPerRowILi512EEEvPKfPKiS5_PillE15smemFinalDstIdx[4];
	ld.param.u64 	%rd10, [_ZN11llm_kernels6nvidia10topKPerRowILi512EEEvPKfPKiS5_Pill_param_0];
	ld.param.u64 	%rd11, [_ZN11llm_kernels6nvidia10topKPerRowILi512EEEvPKfPKiS5_Pill_param_1];
	ld.param.u64 	%rd12, [_ZN11llm_kernels6nvidia10topKPerRowILi512EEEvPKfPKiS5_Pill_param_2];
	ld.param.u64 	%rd7, [_ZN11llm_kernels6nvidia10topKPerRowILi512EEEvPKfPKiS5_Pill_param_3];
	cvta.to.global.u64 	%rd1, %rd10;
	cvta.to.global.u64 	%rd2, %rd7;
	cvta.to.global.u64 	%rd13, %rd12;
	cvta.to.global.u64 	%rd14, %rd11;
	mov.u32 	%r251, %ctaid.x;
	cvt.u64.u32 	%rd3, %r251;
	mul.wide.u32 	%rd15, %r251, 4;
	add.s64 	%rd16, %rd14, %rd15;
	ld.global.u32 	%r1, [%rd16];
	add.s64 	%rd17, %rd13, %rd15;
	ld.global.u32 	%r2, [%rd17];
	sub.s32 	%r3, %r2, %r1;
	setp.gt.s32 	%p2, %r3, 2048;
	@%p2 bra 	$L__BB1_25;
	mov.u32 	%r4, %tid.x;
	setp.ge.s32 	%p145, %r4, %r3;
	@%p145 bra 	$L__BB1_13;
	cvt.u32.u64 	%r961, %rd3;
	shl.b32 	%r5, %r961, 11;
	not.b32 	%r962, %r4;
	add.s32 	%r963, %r2, %r962;
	sub.s32 	%r6, %r963, %r1;
	shr.u32 	%r964, %r6, 9;
	add.s32 	%r7, %r964, 1;
	and.b32  	%r8, %r7, 7;
	setp.lt.u32 	%p146, %r6, 3584;
	mov.u32 	%r1001, %r4;
	@%p146 bra 	$L__BB1_5;
	add.s32 	%r999, %r4, %r5;
	and.b32  	%r965, %r7, 16777208;
	neg.s32 	%r998, %r965;
	cvt.u64.u32 	%rd103, %r5;
	mov.u32 	%r1001, %r4;
$L__BB1_4:
	.pragma "nounroll";
	mul.wide.u32 	%rd101, %r999, 4;
	add.s64 	%rd102, %rd2, %rd101;
	st.global.u32 	[%rd102], %r1001;
	cvt.u64.u32 	%rd104, %r1001;
	add.s64 	%rd105, %rd103, %rd104;
	shl.b64 	%rd106, %rd105, 2;
	add.s64 	%rd107, %rd2, %rd106;
	add.s32 	%r966, %r1001, 512;
	st.global.u32 	[%rd107+2048], %r966;
	add.s32 	%r967, %r1001, 1024;
	st.global.u32 	[%rd107+4096], %r967;
	add.s32 	%r968, %r1001, 1536;
	st.global.u32 	[%rd107+6144], %r968;
	add.s32 	%r969, %r1001, 2048;
	st.global.u32 	[%rd107+8192], %r969;
	add.s32 	%r970, %r1001, 2560;
	st.global.u32 	[%rd107+10240], %r970;
	add.s32 	%r971, %r1001, 3072;
	st.global.u32 	[%rd107+12288], %r971;
	add.s32 	%r972, %r1001, 3584;
	st.global.u32 	[%rd107+14336], %r972;
	add.s32 	%r1001, %r1001, 4096;
	add.s32 	%r999, %r999, 4096;
	add.s32 	%r998, %r998, 8;
	setp.ne.s32 	%p147, %r998, 0;
	@%p147 bra 	$L__BB1_4;
$L__BB1_5:
	setp.eq.s32 	%p148, %r8, 0;
	@%p148 bra 	$L__BB1_13;
	setp.lt.u32 	%p149, %r8, 4;
	@%p149 bra 	$L__BB1_8;
	add.s32 	%r973, %r5, %r1001;
	mul.wide.u32 	%rd108, %r973, 4;
	add.s64 	%rd109, %rd2, %rd108;
	st.global.u32 	[%rd109], %r1001;
	add.s32 	%r974, %r1001, 512;
	cvt.u64.u32 	%rd110, %r5;
	cvt.u64.u32 	%rd111, %r1001;
	add.s64 	%rd112, %rd110, %rd111;
	shl.b64 	%rd113, %rd112, 2;
	add.s64 	%rd114, %rd2, %rd113;
	st.global.u32 	[%rd114+2048], %r974;
	add.s32 	%r975, %r1001, 1024;
	st.global.u32 	[%rd114+4096], %r975;
	add.s32 	%r976, %r1001, 1536;
	st.global.u32 	[%rd114+6144], %r976;
	add.s32 	%r1001, %r1001, 2048;
$L__BB1_8:
	and.b32  	%r977, %r7, 3;
	setp.eq.s32 	%p150, %r977, 0;
	@%p150 bra 	$L__BB1_13;
	setp.eq.s32 	%p151, %r977, 1;
	@%p151 bra 	$L__BB1_11;
	add.s32 	%r978, %r5, %r1001;
	mul.wide.u32 	%rd115, %r978, 4;
	add.s64 	%rd116, %rd2, %rd115;
	st.global.u32 	[%rd116], %r1001;
	add.s32 	%r979, %r1001, 512;
	cvt.u64.u32 	%rd117, %r5;
	cvt.u64.u32 	%rd118, %r1001;
	add.s64 	%rd119, %rd117, %rd118;
	shl.b64 	%rd120, %rd119, 2;
	add.s64 	%rd121, %rd2, %rd120;
	st.global.u32 	[%rd121+2048], %r979;
	add.s32 	%r1001, %r1001, 1024;
$L__BB1_11:
	and.b32  	%r980, %r6, 512;
	setp.ne.s32 	%p152, %r980, 0;
	@%p152 bra 	$L__BB1_13;
	add.s32 	%r981, %r5, %r1001;
	mul.wide.u32 	%rd122, %r981, 4;
	add.s64 	%rd123, %rd2, %rd122;
	st.global.u32 	[%rd123], %r1001;
$L__BB1_13:
	add.s32 	%r1057, %r3, %r4;
	setp.gt.s32 	%p153, %r1057, 2047;
	@%p153 bra 	$L__BB1_125;
	cvt.u32.u64 	%r982, %rd3;
	shl.b32 	%r24, %r982, 11;
	max.s32 	%r983, %r1057, 1536;
	add.s32 	%r984, %r1, %r983;
	add.s32 	%r25, %r2, %r4;
	sub.s32 	%r985, %r984, %r25;
	add.s32 	%r26, %r985, 511;
	shr.u32 	%r986, %r26, 9;
	add.s32 	%r27, %r986, 1;
	and.b32  	%r28, %r27, 7;
	setp.lt.u32 	%p154, %r26, 3584;
	@%p154 bra 	$L__BB1_17;
	and.b32  	%r987, %r27, 16777208;
	neg.s32 	%r1005, %r987;
	add.s64 	%rd4, %rd2, 8192;
	add.s32 	%r988, %r25, %r24;
	sub.s32 	%r1004, %r988, %r1;
$L__BB1_16:
	.pragma "nounroll";
	mul.wide.s32 	%rd124, %r1004, 4;
	add.s64 	%rd125, %rd4, %rd124;
	mov.b32 	%r989, -1;
	st.global.u32 	[%rd125+-8192], %r989;
	st.global.u32 	[%rd125+-6144], %r989;
	st.global.u32 	[%rd125+-4096], %r989;
	st.global.u32 	[%rd125+-2048], %r989;
	st.global.u32 	[%rd125], %r989;
	st.global.u32 	[%rd125+2048], %r989;
	st.global.u32 	[%rd125+4096], %r989;
	st.global.u32 	[%rd125+6144], %r989;
	add.s32 	%r1057, %r1057, 4096;
	add.s32 	%r1005, %r1005, 8;
	add.s32 	%r1004, %r1004, 4096;
	setp.eq.s32 	%p155, %r1005, 0;
	@%p155 bra 	$L__BB1_17;
	bra.uni 	$L__BB1_16;
$L__BB1_17:
	setp.eq.s32 	%p156, %r28, 0;
	@%p156 bra 	$L__BB1_125;
	setp.lt.u32 	%p157, %r28, 4;
	@%p157 bra 	$L__BB1_20;
	add.s32 	%r990, %r24, %r1057;
	mul.wide.s32 	%rd126, %r990, 4;
	add.s64 	%rd127, %rd2, %rd126;
	mov.b32 	%r991, -1;
	st.global.u32 	[%rd127], %r991;
	st.global.u32 	[%rd127+2048], %r991;
	st.global.u32 	[%rd127+4096], %r991;
	st.global.u32 	[%rd127+6144], %r991;
	add.s32 	%r1057, %r1057, 2048;
$L__BB1_20:
	and.b32  	%r992, %r27, 3;
	setp.eq.s32 	%p158, %r992, 0;
	@%p158 bra 	$L__BB1_125;
	setp.eq.s32 	%p159, %r992, 1;
	@%p159 bra 	$L__BB1_23;
	add.s32 	%r993, %r24, %r1057;
	mul.wide.s32 	%rd128, %r993, 4;
	add.s64 	%rd129, %rd2, %rd128;
	mov.b32 	%r994, -1;
	st.global.u32 	[%rd129], %r994;
	st.global.u32 	[%rd129+2048], %r994;
	add.s32 	%r1057, %r1057, 1024;
$L__BB1_23:
	and.b32  	%r995, %r26, 512;
	setp.ne.s32 	%p160, %r995, 0;
	@%p160 bra 	$L__BB1_125;
	add.s32 	%r996, %r24, %r1057;
	mul.wide.s32 	%rd130, %r996, 4;
	add.s64 	%rd131, %rd2, %rd130;
	mov.b32 	%r997, -1;
	st.global.u32 	[%rd131], %r997;
	bra.uni 	$L__BB1_125;
$L__BB1_25:
	mov.u32 	%r37, %tid.x;
	setp.gt.u32 	%p3, %r37, 511;
	shl.b32 	%r252, %r37, 2;
	mov.u32 	%r253, _ZZN11llm_kernels6nvidia10topKPerRowILi512EEEvPKfPKiS5_PillE13smemHistogram;
	add.s32 	%r38, %r253, %r252;
	@%p3 bra 	$L__BB1_27;
	mov.b32 	%r254, 0;
	st.shared.u32 	[%r38], %r254;
$L__BB1_27:
	bar.sync 	0;
	add.s32 	%r1016, %r1, %r37;
	setp.ge.s32 	%p4, %r1016, %r2;
	@%p4 bra 	$L__BB1_40;
	ld.param.u64 	%rd133, [_ZN11llm_kernels6nvidia10topKPerRowILi512EEEvPKfPKiS5_Pill_param_4];
	mul.lo.s64 	%rd5, %rd133, %rd3;
	add.s32 	%r255, %r1016, 512;
	max.s32 	%r256, %r2, %r255;
	not.b32 	%r257, %r37;
	add.s32 	%r258, %r256, %r257;
	sub.s32 	%r40, %r258, %r1;
	shr.u32 	%r259, %r40, 9;
	add.s32 	%r41, %r259, 1;
	and.b32  	%r42, %r41, 7;
	setp.lt.u32 	%p5, %r40, 3584;
	mov.u32 	%r1010, %r1016;
	@%p5 bra 	$L__BB1_32;
	add.s32 	%r1008, %r1016, 2048;
	and.b32  	%r260, %r41, 16777208;
	neg.s32 	%r1007, %r260;
$L__BB1_30:
	.pragma "nounroll";
	ld.param.u64 	%rd135, [_ZN11llm_kernels6nvidia10topKPerRowILi512EEEvPKfPKiS5_Pill_param_5];
	add.s32 	%r261, %r1008, -2048;
	cvt.s64.s32 	%rd18, %r261;
	mad.lo.s64 	%rd19, %rd135, %rd18, %rd5;
	shl.b64 	%rd20, %rd19, 2;
	add.s64 	%rd21, %rd1, %rd20;
	ld.global.f32 	%f6, [%rd21];
	// begin inline asm
	{  cvt.rn.f16.f32 %rs11, %f6;}

	// end inline asm
	not.b16 	%rs19, %rs11;
	setp.lt.f32 	%p6, %f6, 0f00000000;
	and.b16  	%rs20, %rs19, 32640;
	selp.b16 	%rs21, %rs11, %rs20, %p6;
	shr.u16 	%rs22, %rs21, 7;
	mul.wide.u16 	%r262, %rs22, 4;
	add.s32 	%r264, %r253, %r262;
	atom.shared.add.u32 	%r265, [%r264], 1;
	add.s32 	%r266, %r1008, -1536;
	cvt.s64.s32 	%rd22, %r266;
	mad.lo.s64 	%rd23, %rd135, %rd22, %rd5;
	shl.b64 	%rd24, %rd23, 2;
	add.s64 	%rd25, %rd1, %rd24;
	ld.global.f32 	%f7, [%rd25];
	// begin inline asm
	{  cvt.rn.f16.f32 %rs12, %f7;}

	// end inline asm
	not.b16 	%rs23, %rs12;
	setp.lt.f32 	%p7, %f7, 0f00000000;
	and.b16  	%rs24, %rs23, 32640;
	selp.b16 	%rs25, %rs12, %rs24, %p7;
	shr.u16 	%rs26, %rs25, 7;
	mul.wide.u16 	%r267, %rs26, 4;
	add.s32 	%r268, %r253, %r267;
	atom.shared.add.u32 	%r269, [%r268], 1;
	add.s32 	%r270, %r1008, -1024;
	cvt.s64.s32 	%rd26, %r270;
	mad.lo.s64 	%rd27, %rd135, %rd26, %rd5;
	shl.b64 	%rd28, %rd27, 2;
	add.s64 	%rd29, %rd1, %rd28;
	ld.global.f32 	%f8, [%rd29];
	// begin inline asm
	{  cvt.rn.f16.f32 %rs13, %f8;}

	// end inline asm
	not.b16 	%rs27, %rs13;
	setp.lt.f32 	%p8, %f8, 0f00000000;
	and.b16  	%rs28, %rs27, 32640;
	selp.b16 	%rs29, %rs13, %rs28, %p8;
	shr.u16 	%rs30, %rs29, 7;
	mul.wide.u16 	%r271, %rs30, 4;
	add.s32 	%r272, %r253, %r271;
	atom.shared.add.u32 	%r273, [%r272], 1;
	add.s32 	%r274, %r1008, -512;
	cvt.s64.s32 	%rd30, %r274;
	mad.lo.s64 	%rd31, %rd135, %rd30, %rd5;
	shl.b64 	%rd32, %rd31, 2;
	add.s64 	%rd33, %rd1, %rd32;
	ld.global.f32 	%f9, [%rd33];
	// begin inline asm
	{  cvt.rn.f16.f32 %rs14, %f9;}

	// end inline asm
	not.b16 	%rs31, %rs14;
	setp.lt.f32 	%p9, %f9, 0f00000000;
	and.b16  	%rs32, %rs31, 32640;
	selp.b16 	%rs33, %rs14, %rs32, %p9;
	shr.u16 	%rs34, %rs33, 7;
	mul.wide.u16 	%r275, %rs34, 4;
	add.s32 	%r276, %r253, %r275;
	atom.shared.add.u32 	%r277, [%r276], 1;
	add.s32 	%r278, %r1008, 1536;
	cvt.s64.s32 	%rd34, %r1008;
	mad.lo.s64 	%rd35, %rd135, %rd34, %rd5;
	shl.b64 	%rd36, %rd35, 2;
	add.s64 	%rd37, %rd1, %rd36;
	ld.global.f32 	%f10, [%rd37];
	// begin inline asm
	{  cvt.rn.f16.f32 %rs15, %f10;}

	// end inline asm
	not.b16 	%rs35, %rs15;
	setp.lt.f32 	%p10, %f10, 0f00000000;
	and.b16  	%rs36, %rs35, 32640;
	selp.b16 	%rs37, %rs15, %rs36, %p10;
	shr.u16 	%rs38, %rs37, 7;
	mul.wide.u16 	%r279, %rs38, 4;
	add.s32 	%r280, %r253, %r279;
	atom.shared.add.u32 	%r281, [%r280], 1;
	add.s32 	%r282, %r1008, 512;
	cvt.s64.s32 	%rd38, %r282;
	mad.lo.s64 	%rd39, %rd135, %rd38, %rd5;
	shl.b64 	%rd40, %rd39, 2;
	add.s64 	%rd41, %rd1, %rd40;
	ld.global.f32 	%f11, [%rd41];
	// begin inline asm
	{  cvt.rn.f16.f32 %rs16, %f11;}

	// end inline asm
	not.b16 	%rs39, %rs16;
	setp.lt.f32 	%p11, %f11, 0f00000000;
	and.b16  	%rs40, %rs39, 32640;
	selp.b16 	%rs41, %rs16, %rs40, %p11;
	shr.u16 	%rs42, %rs41, 7;
	mul.wide.u16 	%r283, %rs42, 4;
	add.s32 	%r284, %r253, %r283;
	atom.shared.add.u32 	%r285, [%r284], 1;
	add.s32 	%r286, %r1008, 1024;
	cvt.s64.s32 	%rd42, %r286;
	mad.lo.s64 	%rd43, %rd135, %rd42, %rd5;
	shl.b64 	%rd44, %rd43, 2;
	add.s64 	%rd45, %rd1, %rd44;
	ld.global.f32 	%f12, [%rd45];
	// begin inline asm
	{  cvt.rn.f16.f32 %rs17, %f12;}

	// end inline asm
	not.b16 	%rs43, %rs17;
	setp.lt.f32 	%p12, %f12, 0f00000000;
	and.b16  	%rs44, %rs43, 32640;
	selp.b16 	%rs45, %rs17, %rs44, %p12;
	shr.u16 	%rs46, %rs45, 7;
	mul.wide.u16 	%r287, %rs46, 4;
	add.s32 	%r288, %r253, %r287;
	atom.shared.add.u32 	%r289, [%r288], 1;
	cvt.s64.s32 	%rd46, %r278;
	mad.lo.s64 	%rd47, %rd135, %rd46, %rd5;
	shl.b64 	%rd48, %rd47, 2;
	add.s64 	%rd49, %rd1, %rd48;
	ld.global.f32 	%f13, [%rd49];
	// begin inline asm
	{  cvt.rn.f16.f32 %rs18, %f13;}

	// end inline asm
	not.b16 	%rs47, %rs18;
	setp.lt.f32 	%p13, %f13, 0f00000000;
	and.b16  	%rs48, %rs47, 32640;
	selp.b16 	%rs49, %rs18, %rs48, %p13;
	shr.u16 	%rs50, %rs49, 7;
	mul.wide.u16 	%r290, %rs50, 4;
	add.s32 	%r291, %r253, %r290;
	atom.shared.add.u32 	%r292, [%r291], 1;
	add.s32 	%r1008, %r1008, 4096;
	add.s32 	%r1007, %r1007, 8;
	setp.ne.s32 	%p14, %r1007, 0;
	@%p14 bra 	$L__BB1_30;
	add.s32 	%r1010, %r1008, -2048;
$L__BB1_32:
	setp.eq.s32 	%p15, %r42, 0;
	@%p15 bra 	$L__BB1_40;
	setp.lt.u32 	%p16, %r42, 4;
	@%p16 bra 	$L__BB1_35;
	ld.param.u64 	%rd136, [_ZN11llm_kernels6nvidia10topKPerRowILi512EEEvPKfPKiS5_Pill_param_5];
	cvt.s64.s32 	%rd50, %r1010;
	mad.lo.s64 	%rd51, %rd136, %rd50, %rd5;
	shl.b64 	%rd52, %rd51, 2;
	add.s64 	%rd53, %rd1, %rd52;
	ld.global.f32 	%f14, [%rd53];
	// begin inline asm
	{  cvt.rn.f16.f32 %rs51, %f14;}

	// end inline asm
	not.b16 	%rs55, %rs51;
	setp.lt.f32 	%p17, %f14, 0f00000000;
	and.b16  	%rs56, %rs55, 32640;
	selp.b16 	%rs57, %rs51, %rs56, %p17;
	shr.u16 	%rs58, %rs57, 7;
	mul.wide.u16 	%r293, %rs58, 4;
	add.s32 	%r295, %r253, %r293;
	atom.shared.add.u32 	%r296, [%r295], 1;
	add.s32 	%r297, %r1010, 512;
	cvt.s64.s32 	%rd54, %r297;
	mad.lo.s64 	%rd55, %rd136, %rd54, %rd5;
	shl.b64 	%rd56, %rd55, 2;
	add.s64 	%rd57, %rd1, %rd56;
	ld.global.f32 	%f15, [%rd57];
	// begin inline asm
	{  cvt.rn.f16.f32 %rs52, %f15;}

	// end inline asm
	not.b16 	%rs59, %rs52;
	setp.lt.f32 	%p18, %f15, 0f00000000;
	and.b16  	%rs60, %rs59, 32640;
	selp.b16 	%rs61, %rs52, %rs60, %p18;
	shr.u16 	%rs62, %rs61, 7;
	mul.wide.u16 	%r298, %rs62, 4;
	add.s32 	%r299, %r253, %r298;
	atom.shared.add.u32 	%r300, [%r299], 1;
	add.s32 	%r301, %r1010, 1024;
	cvt.s64.s32 	%rd58, %r301;
	mad.lo.s64 	%rd59, %rd136, %rd58, %rd5;
	shl.b64 	%rd60, %rd59, 2;
	add.s64 	%rd61, %rd1, %rd60;
	ld.global.f32 	%f16, [%rd61];
	// begin inline asm
	{  cvt.rn.f16.f32 %rs53, %f16;}

	// end inline asm
	not.b16 	%rs63, %rs53;
	setp.lt.f32 	%p19, %f16, 0f00000000;
	and.b16  	%rs64, %rs63, 32640;
	selp.b16 	%rs65, %rs53, %rs64, %p19;
	shr.u16 	%rs66, %rs65, 7;
	mul.wide.u16 	%r302, %rs66, 4;
	add.s32 	%r303, %r253, %r302;
	atom.shared.add.u32 	%r304, [%r303], 1;
	add.s32 	%r305, %r1010, 1536;
	cvt.s64.s32 	%rd62, %r305;
	mad.lo.s64 	%rd63, %rd136, %rd62, %rd5;
	shl.b64 	%rd64, %rd63, 2;
	add.s64 	%rd65, %rd1, %rd64;
	ld.global.f32 	%f17, [%rd65];
	// begin inline asm
	{  cvt.rn.f16.f32 %rs54, %f17;}

	// end inline asm
	not.b16 	%rs67, %rs54;
	setp.lt.f32 	%p20, %f17, 0f00000000;
	and.b16  	%rs68, %rs67, 32640;
	selp.b16 	%rs69, %rs54, %rs68, %p20;
	shr.u16 	%rs70, %rs69, 7;
	mul.wide.u16 	%r306, %rs70, 4;
	add.s32 	%r307, %r253, %r306;
	atom.shared.add.u32 	%r308, [%r307], 1;
	add.s32 	%r1010, %r1010, 2048;
$L__BB1_35:
	and.b32  	%r309, %r41, 3;
	setp.eq.s32 	%p21, %r309, 0;
	@%p21 bra 	$L__BB1_40;
	setp.eq.s32 	%p22, %r309, 1;
	@%p22 bra 	$L__BB1_38;
	ld.param.u64 	%rd137, [_ZN11llm_kernels6nvidia10topKPerRowILi512EEEvPKfPKiS5_Pill_param_5];
	cvt.s64.s32 	%rd66, %r1010;
	mad.lo.s64 	%rd67, %rd137, %rd66, %rd5;
	shl.b64 	%rd68, %rd67, 2;
	add.s64 	%rd69, %rd1, %rd68;
	ld.global.f32 	%f18, [%rd69];
	// begin inline asm
	{  cvt.rn.f16.f32 %rs71, %f18;}

	// end inline asm
	not.b16 	%rs73, %rs71;
	setp.lt.f32 	%p23, %f18, 0f00000000;
	and.b16  	%rs74, %rs73, 32640;
	selp.b16 	%rs75, %rs71, %rs74, %p23;
	shr.u16 	%rs76, %rs75, 7;
	mul.wide.u16 	%r310, %rs76, 4;
	add.s32 	%r312, %r253, %r310;
	atom.shared.add.u32 	%r313, [%r312], 1;
	add.s32 	%r314, %r1010, 512;
	cvt.s64.s32 	%rd70, %r314;
	mad.lo.s64 	%rd71, %rd137, %rd70, %rd5;
	shl.b64 	%rd72, %rd71, 2;
	add.s64 	%rd73, %rd1, %rd72;
	ld.global.f32 	%f19, [%rd73];
	// begin inline asm
	{  cvt.rn.f16.f32 %rs72, %f19;}

	// end inline asm
	not.b16 	%rs77, %rs72;
	setp.lt.f32 	%p24, %f19, 0f00000000;
	and.b16  	%rs78, %rs77, 32640;
	selp.b16 	%rs79, %rs72, %rs78, %p24;
	shr.u16 	%rs80, %rs79, 7;
	mul.wide.u16 	%r315, %rs80, 4;
	add.s32 	%r316, %r253, %r315;
	atom.shared.add.u32 	%r317, [%r316], 1;
	add.s32 	%r1010, %r1010, 1024;
$L__BB1_38:
	and.b32  	%r318, %r40, 512;
	setp.ne.s32 	%p25, %r318, 0;
	@%p25 bra 	$L__BB1_40;
	ld.param.u64 	%rd138, [_ZN11llm_kernels6nvidia10topKPerRowILi512EEEvPKfPKiS5_Pill_param_5];
	cvt.s64.s32 	%rd74, %r1010;
	mad.lo.s64 	%rd75, %rd138, %rd74, %rd5;
	shl.b64 	%rd76, %rd75, 2;
	add.s64 	%rd77, %rd1, %rd76;
	ld.global.f32 	%f20, [%rd77];
	// begin inline asm
	{  cvt.rn.f16.f32 %rs81, %f20;}

	// end inline asm
	not.b16 	%rs82, %rs81;
	setp.lt.f32 	%p26, %f20, 0f00000000;
	and.b16  	%rs83, %rs82, 32640;
	selp.b16 	%rs84, %rs81, %rs83, %p26;
	shr.u16 	%rs85, %rs84, 7;
	mul.wide.u16 	%r319, %rs85, 4;
	add.s32 	%r321, %r253, %r319;
	atom.shared.add.u32 	%r322, [%r321], 1;
$L__BB1_40:
	setp.gt.u32 	%p27, %r37, 511;
	bar.sync 	0;
	mov.b32 	%r1012, 0;
	@%p27 bra 	$L__BB1_42;
	ld.shared.u32 	%r1012, [%r38];
$L__BB1_42:
	bar.sync 	0;
	shr.u32 	%r324, %r37, 4;
	add.s32 	%r325, %r324, %r37;
	shl.b32 	%r326, %r325, 2;
	mov.u32 	%r327, _ZZN11llm_kernels6nvidia10topKPerRowILi512EEEvPKfPKiS5_PillE8smemScan;
	add.s32 	%r328, %r327, %r326;
	add.s32 	%r57, %r328, 16;
	st.shared.u32 	[%r328+16], %r1012;
	bar.sync 	0;
	setp.gt.u32 	%p28, %r37, 31;
	@%p28 bra 	$L__BB1_45;
	mad.lo.s32 	%r360, %r37, 68, %r327;
	ld.shared.u32 	%r361, [%r360+16];
	ld.shared.u32 	%r362, [%r360+20];
	ld.shared.u32 	%r363, [%r360+24];
	ld.shared.u32 	%r364, [%r360+28];
	ld.shared.u32 	%r365, [%r360+32];
	ld.shared.u32 	%r366, [%r360+36];
	ld.shared.u32 	%r367, [%r360+40];
	ld.shared.u32 	%r368, [%r360+44];
	ld.shared.u32 	%r369, [%r360+48];
	ld.shared.u32 	%r370, [%r360+52];
	ld.shared.u32 	%r371, [%r360+56];
	ld.shared.u32 	%r372, [%r360+60];
	ld.shared.u32 	%r373, [%r360+64];
	ld.shared.u32 	%r374, [%r360+68];
	ld.shared.u32 	%r375, [%r360+72];
	ld.shared.u32 	%r376, [%r360+76];
	add.s32 	%r377, %r362, %r361;
	add.s32 	%r378, %r377, %r363;
	add.s32 	%r379, %r378, %r364;
	add.s32 	%r380, %r379, %r365;
	add.s32 	%r381, %r380, %r366;
	add.s32 	%r382, %r381, %r367;
	add.s32 	%r383, %r382, %r368;
	add.s32 	%r384, %r383, %r369;
	add.s32 	%r385, %r384, %r370;
	add.s32 	%r386, %r385, %r371;
	add.s32 	%r387, %r386, %r372;
	add.s32 	%r388, %r387, %r373;
	add.s32 	%r389, %r388, %r374;
	add.s32 	%r390, %r389, %r375;
	add.s32 	%r333, %r390, %r376;
	mov.b32 	%r331, 1;
	mov.b32 	%r356, 0;
	mov.b32 	%r358, -1;
	// begin inline asm
	{  .reg .s32 r0;  .reg .pred p;  shfl.sync.up.b32 r0|p, %r333, %r331, %r356, %r358;  @p add.s32 r0, r0, %r333;  mov.s32 %r329, r0;}
	// end inline asm
	mov.b32 	%r337, 2;
	// begin inline asm
	{  .reg .s32 r0;  .reg .pred p;  shfl.sync.up.b32 r0|p, %r329, %r337, %r356, %r358;  @p add.s32 r0, r0, %r329;  mov.s32 %r335, r0;}
	// end inline asm
	mov.b32 	%r343, 4;
	// begin inline asm
	{  .reg .s32 r0;  .reg .pred p;  shfl.sync.up.b32 r0|p, %r335, %r343, %r356, %r358;  @p add.s32 r0, r0, %r335;  mov.s32 %r341, r0;}
	// end inline asm
	mov.b32 	%r349, 8;
	// begin inline asm
	{  .reg .s32 r0;  .reg .pred p;  shfl.sync.up.b32 r0|p, %r341, %r349, %r356, %r358;  @p add.s32 r0, r0, %r341;  mov.s32 %r347, r0;}
	// end inline asm
	mov.b32 	%r355, 16;
	// begin inline asm
	{  .reg .s32 r0;  .reg .pred p;  shfl.sync.up.b32 r0|p, %r347, %r355, %r356, %r358;  @p add.s32 r0, r0, %r347;  mov.s32 %r353, r0;}
	// end inline asm
	shfl.sync.idx.b32	%r58|%p29, %r353, 31, 31, -1;
	sub.s32 	%r391, %r353, %r333;
	ld.shared.u32 	%r392, [%r360+16];
	ld.shared.u32 	%r393, [%r360+20];
	ld.shared.u32 	%r394, [%r360+24];
	ld.shared.u32 	%r395, [%r360+28];
	ld.shared.u32 	%r396, [%r360+32];
	ld.shared.u32 	%r397, [%r360+36];
	ld.shared.u32 	%r398, [%r360+40];
	ld.shared.u32 	%r399, [%r360+44];
	ld.shared.u32 	%r400, [%r360+48];
	ld.shared.u32 	%r401, [%r360+52];
	ld.shared.u32 	%r402, [%r360+56];
	ld.shared.u32 	%r403, [%r360+60];
	ld.shared.u32 	%r404, [%r360+64];
	ld.shared.u32 	%r405, [%r360+68];
	ld.shared.u32 	%r406, [%r360+72];
	add.s32 	%r407, %r392, %r391;
	add.s32 	%r408, %r393, %r407;
	add.s32 	%r409, %r394, %r408;
	add.s32 	%r410, %r395, %r409;
	add.s32 	%r411, %r396, %r410;
	add.s32 	%r412, %r397, %r411;
	add.s32 	%r413, %r398, %r412;
	add.s32 	%r414, %r399, %r413;
	add.s32 	%r415, %r400, %r414;
	add.s32 	%r416, %r401, %r415;
	add.s32 	%r417, %r402, %r416;
	add.s32 	%r418, %r403, %r417;
	add.s32 	%r419, %r404, %r418;
	add.s32 	%r420, %r405, %r419;
	add.s32 	%r421, %r406, %r420;
	st.shared.u32 	[%r360+16], %r391;
	st.shared.u32 	[%r360+20], %r407;
	st.shared.u32 	[%r360+24], %r408;
	st.shared.u32 	[%r360+28], %r409;
	st.shared.u32 	[%r360+32], %r410;
	st.shared.u32 	[%r360+36], %r411;
	st.shared.u32 	[%r360+40], %r412;
	st.shared.u32 	[%r360+44], %r413;
	st.shared.u32 	[%r360+48], %r414;
	st.shared.u32 	[%r360+52], %r415;
	st.shared.u32 	[%r360+56], %r416;
	st.shared.u32 	[%r360+60], %r417;
	st.shared.u32 	[%r360+64], %r418;
	st.shared.u32 	[%r360+68], %r419;
	st.shared.u32 	[%r360+72], %r420;
	st.shared.u32 	[%r360+76], %r421;
	setp.ne.s32 	%p30, %r37, 0;
	@%p30 bra 	$L__BB1_45;
	st.shared.u32 	[_ZZN11llm_kernels6nvidia10topKPerRowILi512EEEvPKfPKiS5_PillE8smemScan+2192], %r58;
$L__BB1_45:
	setp.gt.u32 	%p31, %r37, 511;
	bar.sync 	0;
	ld.shared.u32 	%r60, [%r57];
	ld.shared.u32 	%r1013, [_ZZN11llm_kernels6nvidia10topKPerRowILi512EEEvPKfPKiS5_PillE8smemScan+2192];
	@%p31 bra 	$L__BB1_47;
	st.shared.u32 	[%r38], %r60;
$L__BB1_47:
	setp.gt.u32 	%p33, %r37, 511;
	bar.sync 	0;
	mov.pred 	%p161, 0;
	@%p33 bra 	$L__BB1_54;
	setp.eq.s32 	%p34, %r37, 511;
	@%p34 bra 	$L__BB1_50;
	ld.shared.u32 	%r1013, [%r38+4];
$L__BB1_50:
	setp.gt.s32 	%p35, %r60, 2047;
	setp.lt.s32 	%p36, %r1013, 2048;
	or.pred  	%p37, %p35, %p36;
	@%p37 bra 	$L__BB1_52;
	st.shared.u32 	[_ZZN11llm_kernels6nvidia10topKPerRowILi512EEEvPKfPKiS5_PillE19smemThresholdBinIdx_$_0], %r37;
$L__BB1_52:
	setp.ne.s32 	%p39, %r37, 0;
	@%p39 bra 	$L__BB1_54;
	mov.b32 	%r424, 0;
	st.shared.u32 	[_ZZN11llm_kernels6nvidia10topKPerRowILi512EEEvPKfPKiS5_PillE15smemFinalDstIdx], %r424;
	mov.pred 	%p161, -1;
$L__BB1_54:
	setp.ge.s32 	%p41, %r1016, %r2;
	bar.sync 	0;
	ld.shared.u32 	%r64, [_ZZN11llm_kernels6nvidia10topKPerRowILi512EEEvPKfPKiS5_PillE19smemThresholdBinIdx_$_0];
	@%p41 bra 	$L__BB1_86;
	ld.param.u64 	%rd134, [_ZN11llm_kernels6nvidia10topKPerRowILi512EEEvPKfPKiS5_Pill_param_4];
	mul.lo.s64 	%rd6, %rd134, %rd3;
	add.s32 	%r425, %r1016, 512;
	max.s32 	%r426, %r2, %r425;
	not.b32 	%r427, %r37;
	add.s32 	%r428, %r426, %r427;
	sub.s32 	%r65, %r428, %r1;
	and.b32  	%r429, %r65, 1536;
	setp.eq.s32 	%p42, %r429, 1536;
	@%p42 bra 	$L__BB1_63;
	shr.u32 	%r430, %r65, 9;
	add.s32 	%r431, %r430, 1;
	and.b32  	%r432, %r431, 3;
	neg.s32 	%r1014, %r432;
$L__BB1_57:
	.pragma "nounroll";
	ld.param.u64 	%rd139, [_ZN11llm_kernels6nvidia10topKPerRowILi512EEEvPKfPKiS5_Pill_param_5];
	cvt.s64.s32 	%rd78, %r1016;
	mad.lo.s64 	%rd79, %rd139, %rd78, %rd6;
	shl.b64 	%rd80, %rd79, 2;
	add.s64 	%rd81, %rd1, %rd80;
	ld.global.f32 	%f1, [%rd81];
	// begin inline asm
	{  cvt.rn.f16.f32 %rs86, %f1;}

	// end inline asm
	not.b16 	%rs87, %rs86;
	setp.lt.f32 	%p43, %f1, 0f00000000;
	and.b16  	%rs88, %rs87, 32640;
	selp.b16 	%rs89, %rs86, %rs88, %p43;
	shr.u16 	%rs90, %rs89, 7;
	cvt.u32.u16 	%r69, %rs90;
	setp.gt.s32 	%p44, %r64, %r69;
	@%p44 bra 	$L__BB1_61;
	setp.ne.s32 	%p45, %r64, %r69;
	@%p45 bra 	$L__BB1_62;
	atom.shared.add.u32 	%r70, [_ZZN11llm_kernels6nvidia10topKPerRowILi512EEEvPKfPKiS5_PillE15smemFinalDstIdx], 1;
	setp.gt.s32 	%p46, %r70, 3071;
	@%p46 bra 	$L__BB1_62;
	shl.b32 	%r433, %r70, 2;
	mov.u32 	%r434, _ZZN11llm_kernels6nvidia10topKPerRowILi512EEEvPKfPKiS5_PillE9smemFinal;
	add.s32 	%r435, %r434, %r433;
	st.shared.f32 	[%r435+12288], %f1;
	st.shared.u32 	[%r435], %r1016;
	bra.uni 	$L__BB1_62;
$L__BB1_61:
	shl.b32 	%r436, %r69, 2;
	add.s32 	%r438, %r253, %r436;
	atom.shared.add.u32 	%r439, [%r438], 1;
	shl.b32 	%r440, %r439, 2;
	mov.u32 	%r441, _ZZN11llm_kernels6nvidia10topKPerRowILi512EEEvPKfPKiS5_PillE10smemLogits;
	add.s32 	%r442, %r441, %r440;
	st.shared.f32 	[%r442], %f1;
	mov.u32 	%r443, _ZZN11llm_kernels6nvidia10topKPerRowILi512EEEvPKfPKiS5_PillE11smemIndices;
	add.s32 	%r444, %r443, %r440;
	st.shared.u32 	[%r444], %r1016;
$L__BB1_62:
	add.s32 	%r1016, %r1016, 512;
	add.s32 	%r1014, %r1014, 1;
	setp.ne.s32 	%p47, %r1014, 0;
	@%p47 bra 	$L__BB1_57;
$L__BB1_63:
	setp.lt.u32 	%p48, %r65, 1536;
	@%p48 bra 	$L__BB1_86;
	add.s32 	%r1017, %r1016, 1024;
$L__BB1_65:
	mov.u32 	%r75, %r1017;
	ld.param.u64 	%rd140, [_ZN11llm_kernels6nvidia10topKPerRowILi512EEEvPKfPKiS5_Pill_param_5];
	add.s32 	%r76, %r75, -1024;
	cvt.s64.s32 	%rd82, %r76;
	mad.lo.s64 	%rd83, %rd140, %rd82, %rd6;
	shl.b64 	%rd84, %rd83, 2;
	add.s64 	%rd85, %rd1, %rd84;
	ld.global.f32 	%f2, [%rd85];
	// begin inline asm
	{  cvt.rn.f16.f32 %rs91, %f2;}

	// end inline asm
	not.b16 	%rs92, %rs91;
	setp.lt.f32 	%p49, %f2, 0f00000000;
	and.b16  	%rs93, %rs92, 32640;
	selp.b16 	%rs94, %rs91, %rs93, %p49;
	shr.u16 	%rs95, %rs94, 7;
	cvt.u32.u16 	%r77, %rs95;
	setp.le.s32 	%p50, %r64, %r77;
	@%p50 bra 	$L__BB1_67;
	shl.b32 	%r448, %r77, 2;
	add.s32 	%r450, %r253, %r448;
	atom.shared.add.u32 	%r451, [%r450], 1;
	shl.b32 	%r452, %r451, 2;
	mov.u32 	%r453, _ZZN11llm_kernels6nvidia10topKPerRowILi512EEEvPKfPKiS5_PillE10smemLogits;
	add.s32 	%r454, %r453, %r452;
	st.shared.f32 	[%r454], %f2;
	mov.u32 	%r455, _ZZN11llm_kernels6nvidia10topKPerRowILi512EEEvPKfPKiS5_PillE11smemIndices;
	add.s32 	%r456, %r455, %r452;
	st.shared.u32 	[%r456], %r76;
	bra.uni 	$L__BB1_70;
$L__BB1_67:
	setp.ne.s32 	%p51, %r64, %r77;
	@%p51 bra 	$L__BB1_70;
	atom.shared.add.u32 	%r78, [_ZZN11llm_kernels6nvidia10topKPerRowILi512EEEvPKfPKiS5_PillE15smemFinalDstIdx], 1;
	setp.gt.s32 	%p52, %r78, 3071;
	@%p52 bra 	$L__BB1_70;
	shl.b32 	%r445, %r78, 2;
	mov.u32 	%r446, _ZZN11llm_kernels6nvidia10topKPerRowILi512EEEvPKfPKiS5_PillE9smemFinal;
	add.s32 	%r447, %r446, %r445;
	st.shared.f32 	[%r447+12288], %f2;
	st.shared.u32 	[%r447], %r76;
$L__BB1_70:
	ld.param.u64 	%rd141, [_ZN11llm_kernels6nvidia10topKPerRowILi512EEEvPKfPKiS5_Pill_param_5];
	add.s32 	%r79, %r75, -512;
	cvt.s64.s32 	%rd86, %r79;
	mad.lo.s64 	%rd87, %rd141, %rd86, %rd6;
	shl.b64 	%rd88, %rd87, 2;
	add.s64 	%rd89, %rd1, %rd88;
	ld.global.f32 	%f3, [%rd89];
	// begin inline asm
	{  cvt.rn.f16.f32 %rs96, %f3;}

	// end inline asm
	not.b16 	%rs97, %rs96;
	setp.lt.f32 	%p53, %f3, 0f00000000;
	and.b16  	%rs98, %rs97, 32640;
	selp.b16 	%rs99, %rs96, %rs98, %p53;
	shr.u16 	%rs100, %rs99, 7;
	cvt.u32.u16 	%r80, %rs100;
	setp.gt.s32 	%p54, %r64, %r80;
	@%p54 bra 	$L__BB1_74;
	setp.ne.s32 	%p55, %r64, %r80;
	@%p55 bra 	$L__BB1_75;
	atom.shared.add.u32 	%r81, [_ZZN11llm_kernels6nvidia10topKPerRowILi512EEEvPKfPKiS5_PillE15smemFinalDstIdx], 1;
	setp.gt.s32 	%p56, %r81, 3071;
	@%p56 bra 	$L__BB1_75;
	shl.b32 	%r457, %r81, 2;
	mov.u32 	%r458, _ZZN11llm_kernels6nvidia10topKPerRowILi512EEEvPKfPKiS5_PillE9smemFinal;
	add.s32 	%r459, %r458, %r457;
	st.shared.f32 	[%r459+12288], %f3;
	st.shared.u32 	[%r459], %r79;
	bra.uni 	$L__BB1_75;
$L__BB1_74:
	shl.b32 	%r460, %r80, 2;
	add.s32 	%r462, %r253, %r460;
	atom.shared.add.u32 	%r463, [%r462], 1;
	shl.b32 	%r464, %r463, 2;
	mov.u32 	%r465, _ZZN11llm_kernels6nvidia10topKPerRowILi512EEEvPKfPKiS5_PillE10smemLogits;
	add.s32 	%r466, %r465, %r464;
	st.shared.f32 	[%r466], %f3;
	mov.u32 	%r467, _ZZN11llm_kernels6nvidia10topKPerRowILi512EEEvPKfPKiS5_PillE11smemIndices;
	add.s32 	%r468, %r467, %r464;
	st.shared.u32 	[%r468], %r79;
$L__BB1_75:
	ld.param.u64 	%rd142, [_ZN11llm_kernels6nvidia10topKPerRowILi512EEEvPKfPKiS5_Pill_param_5];
	add.s32 	%r82, %r75, 512;
	cvt.s64.s32 	%rd90, %r75;
	mad.lo.s64 	%rd91, %rd142, %rd90, %rd6;
	shl.b64 	%rd92, %rd91, 2;
	add.s64 	%rd93, %rd1, %rd92;
	ld.global.f32 	%f4, [%rd93];
	// begin inline asm
	{  cvt.rn.f16.f32 %rs101, %f4;}

	// end inline asm
	not.b16 	%rs102, %rs101;
	setp.lt.f32 	%p57, %f4, 0f00000000;
	and.b16  	%rs103, %rs102, 32640;
	selp.b16 	%rs104, %rs101, %rs103, %p57;
	shr.u16 	%rs105, %rs104, 7;
	cvt.u32.u16 	%r83, %rs105;
	setp.gt.s32 	%p58, %r64, %r83;
	@%p58 bra 	$L__BB1_79;
	setp.ne.s32 	%p59, %r64, %r83;
	@%p59 bra 	$L__BB1_80;
	atom.shared.add.u32 	%r84, [_ZZN11llm_kernels6nvidia10topKPerRowILi512EEEvPKfPKiS5_PillE15smemFinalDstIdx], 1;
	setp.gt.s32 	%p60, %r84, 3071;
	@%p60 bra 	$L__BB1_80;
	shl.b32 	%r469, %r84, 2;
	mov.u32 	%r470, _ZZN11llm_kernels6nvidia10topKPerRowILi512EEEvPKfPKiS5_PillE9smemFinal;
	add.s32 	%r471, %r470, %r469;
	st.shared.f32 	[%r471+12288], %f4;
	st.shared.u32 	[%r471], %r75;
	bra.uni 	$L__BB1_80;
$L__BB1_79:
	shl.b32 	%r472, %r83, 2;
	add.s32 	%r474, %r253, %r472;
	atom.shared.add.u32 	%r475, [%r474], 1;
	shl.b32 	%r476, %r475, 2;
	mov.u32 	%r477, _ZZN11llm_kernels6nvidia10topKPerRowILi512EEEvPKfPKiS5_PillE10smemLogits;
	add.s32 	%r478, %r477, %r476;
	st.shared.f32 	[%r478], %f4;
	mov.u32 	%r479, _ZZN11llm_kernels6nvidia10topKPerRowILi512EEEvPKfPKiS5_PillE11smemIndices;
	add.s32 	%r480, %r479, %r476;
	st.shared.u32 	[%r480], %r75;
$L__BB1_80:
	ld.param.u64 	%rd143, [_ZN11llm_kernels6nvidia10topKPerRowILi512EEEvPKfPKiS5_Pill_param_5];
	cvt.s64.s32 	%rd94, %r82;
	mad.lo.s64 	%rd95, %rd143, %rd94, %rd6;
	shl.b64 	%rd96, %rd95, 2;
	add.s64 	%rd97, %rd1, %rd96;
	ld.global.f32 	%f5, [%rd97];
	// begin inline asm
	{  cvt.rn.f16.f32 %rs106, %f5;}

	// end inline asm
	not.b16 	%rs107, %rs106;
	setp.lt.f32 	%p61, %f5, 0f00000000;
	and.b16  	%rs108, %rs107, 32640;
	selp.b16 	%rs109, %rs106, %rs108, %p61;
	shr.u16 	%rs110, %rs109, 7;
	cvt.u32.u16 	%r85, %rs110;
	setp.gt.s32 	%p62, %r64, %r85;
	@%p62 bra 	$L__BB1_84;
	setp.ne.s32 	%p63, %r64, %r85;
	@%p63 bra 	$L__BB1_85;
	atom.shared.add.u32 	%r86, [_ZZN11llm_kernels6nvidia10topKPerRowILi512EEEvPKfPKiS5_PillE15smemFinalDstIdx], 1;
	setp.gt.s32 	%p64, %r86, 3071;
	@%p64 bra 	$L__BB1_85;
	shl.b32 	%r481, %r86, 2;
	mov.u32 	%r482, _ZZN11llm_kernels6nvidia10topKPerRowILi512EEEvPKfPKiS5_PillE9smemFinal;
	add.s32 	%r483, %r482, %r481;
	st.shared.f32 	[%r483+12288], %f5;
	st.shared.u32 	[%r483], %r82;
	bra.uni 	$L__BB1_85;
$L__BB1_84:
	shl.b32 	%r484, %r85, 2;
	add.s32 	%r486, %r253, %r484;
	atom.shared.add.u32 	%r487, [%r486], 1;
	shl.b32 	%r488, %r487, 2;
	mov.u32 	%r489, _ZZN11llm_kernels6nvidia10topKPerRowILi512EEEvPKfPKiS5_PillE10smemLogits;
	add.s32 	%r490, %r489, %r488;
	st.shared.f32 	[%r490], %f5;
	mov.u32 	%r491, _ZZN11llm_kernels6nvidia10topKPerRowILi512EEEvPKfPKiS5_PillE11smemIndices;
	add.s32 	%r492, %r491, %r488;
	st.shared.u32 	[%r492], %r82;
$L__BB1_85:
	add.s32 	%r1017, %r75, 2048;
	add.s32 	%r493, %r75, 1024;
	setp.lt.s32 	%p65, %r493, %r2;
	@%p65 bra 	$L__BB1_65;
$L__BB1_86:
	bar.sync 	0;
	ld.shared.u32 	%r88, [_ZZN11llm_kernels6nvidia10topKPerRowILi512EEEvPKfPKiS5_PillE15smemFinalDstIdx];
	setp.ge.s32 	%p66, %r37, %r88;
	mov.u32 	%r497, _ZZN11llm_kernels6nvidia10topKPerRowILi512EEEvPKfPKiS5_PillE9smemFinal;
	add.s32 	%r498, %r497, %r252;
	add.s32 	%r89, %r498, 12288;
	mov.b32 	%r1018, -8388609;
	@%p66 bra 	$L__BB1_88;
	ld.shared.u32 	%r1018, [%r89];
	ld.shared.u32 	%r1041, [%r89+-12288];
$L__BB1_88:
	add.s32 	%r501, %r37, 512;
	setp.ge.s32 	%p67, %r501, %r88;
	mov.b32 	%r1020, -8388609;
	@%p67 bra 	$L__BB1_90;
	ld.shared.u32 	%r1020, [%r89+2048];
	ld.shared.u32 	%r1040, [%r89+-10240];
$L__BB1_90:
	or.b32  	%r504, %r37, 1024;
	setp.ge.s32 	%p68, %r504, %r88;
	mov.b32 	%r1022, -8388609;
	@%p68 bra 	$L__BB1_92;
	ld.shared.u32 	%r1022, [%r89+4096];
	ld.shared.u32 	%r1039, [%r89+-8192];
$L__BB1_92:
	add.s32 	%r507, %r37, 1536;
	setp.ge.s32 	%p69, %r507, %r88;
	mov.b32 	%r1024, -8388609;
	@%p69 bra 	$L__BB1_94;
	ld.shared.u32 	%r1024, [%r89+6144];
	ld.shared.u32 	%r1038, [%r89+-6144];
$L__BB1_94:
	or.b32  	%r510, %r37, 2048;
	setp.ge.s32 	%p70, %r510, %r88;
	mov.b32 	%r1026, -8388609;
	@%p70 bra 	$L__BB1_96;
	ld.shared.u32 	%r1026, [%r89+8192];
	ld.shared.u32 	%r1037, [%r89+-4096];
$L__BB1_96:
	add.s32 	%r513, %r37, 2560;
	setp.ge.s32 	%p71, %r513, %r88;
	mov.b32 	%r1028, -8388609;
	@%p71 bra 	$L__BB1_98;
	ld.shared.u32 	%r1028, [%r89+10240];
	ld.shared.u32 	%r1036, [%r89+-2048];
$L__BB1_98:
	bar.sync 	0;
	setp.gt.s32 	%p72, %r1018, -1;
	selp.b32 	%r519, -2147483648, -1, %p72;
	xor.b32  	%r1035, %r519, %r1018;
	setp.gt.s32 	%p73, %r1020, -1;
	selp.b32 	%r520, -2147483648, -1, %p73;
	xor.b32  	%r1034, %r520, %r1020;
	setp.gt.s32 	%p74, %r1022, -1;
	selp.b32 	%r521, -2147483648, -1, %p74;
	xor.b32  	%r1033, %r521, %r1022;
	setp.gt.s32 	%p75, %r1024, -1;
	selp.b32 	%r522, -2147483648, -1, %p75;
	xor.b32  	%r1032, %r522, %r1024;
	setp.gt.s32 	%p76, %r1026, -1;
	selp.b32 	%r523, -2147483648, -1, %p76;
	xor.b32  	%r1031, %r523, %r1026;
	setp.gt.s32 	%p77, %r1028, -1;
	selp.b32 	%r524, -2147483648, -1, %p77;
	xor.b32  	%r1030, %r524, %r1028;
	mov.b32 	%r1043, 0;
	mov.b32 	%r516, 4;
	// begin inline asm
	bmsk.clamp.b32 %r514, %r1043, %r516;
	// end inline asm
$L__BB1_99:
	shl.b32 	%r574, %r37, 2;
	mov.u32 	%r575, _ZZN11llm_kernels6nvidia10topKPerRowILi512EEEvPKfPKiS5_PillE9smemFinal;
	add.s32 	%r576, %r575, %r574;
	mov.b32 	%r571, 0;
	st.shared.u32 	[%r576], %r571;
	st.shared.u32 	[%r576+2048], %r571;
	st.shared.u32 	[%r576+4096], %r571;
	st.shared.u32 	[%r576+6144], %r571;
	st.shared.u32 	[%r576+8192], %r571;
	st.shared.u32 	[%r576+10240], %r571;
	st.shared.u32 	[%r576+12288], %r571;
	st.shared.u32 	[%r576+14336], %r571;
	st.shared.u32 	[%r576+16384], %r571;
	setp.eq.s32 	%p78, %r1035, 2147483647;
	selp.b32 	%r526, -2147483648, %r1035, %p78;
	// begin inline asm
	shr.b32 %r525, %r526, %r1043;
	// end inline asm
	and.b32  	%r577, %r514, %r525;
	shl.b32 	%r578, %r577, 11;
	not.b32 	%r579, %r578;
	and.b32  	%r580, %r579, 14336;
	add.s32 	%r581, %r576, %r580;
	shr.u32 	%r582, %r577, 2;
	and.b32  	%r583, %r582, 1073741822;
	sub.s32 	%r135, %r581, %r583;
	ld.shared.u16 	%rs1, [%r135+2];
	add.s16 	%rs111, %rs1, 1;
	st.shared.u16 	[%r135+2], %rs111;
	setp.eq.s32 	%p79, %r1034, 2147483647;
	selp.b32 	%r529, -2147483648, %r1034, %p79;
	// begin inline asm
	shr.b32 %r528, %r529, %r1043;
	// end inline asm
	and.b32  	%r584, %r514, %r528;
	shl.b32 	%r585, %r584, 11;
	not.b32 	%r586, %r585;
	and.b32  	%r587, %r586, 14336;
	add.s32 	%r588, %r576, %r587;
	shr.u32 	%r589, %r584, 2;
	and.b32  	%r590, %r589, 1073741822;
	sub.s32 	%r136, %r588, %r590;
	ld.shared.u16 	%rs2, [%r136+2];
	add.s16 	%rs112, %rs2, 1;
	st.shared.u16 	[%r136+2], %rs112;
	setp.eq.s32 	%p80, %r1033, 2147483647;
	selp.b32 	%r532, -2147483648, %r1033, %p80;
	// begin inline asm
	shr.b32 %r531, %r532, %r1043;
	// end inline asm
	and.b32  	%r591, %r514, %r531;
	shl.b32 	%r592, %r591, 11;
	not.b32 	%r593, %r592;
	and.b32  	%r594, %r593, 14336;
	add.s32 	%r595, %r576, %r594;
	shr.u32 	%r596, %r591, 2;
	and.b32  	%r597, %r596, 1073741822;
	sub.s32 	%r137, %r595, %r597;
	ld.shared.u16 	%rs3, [%r137+2];
	add.s16 	%rs113, %rs3, 1;
	st.shared.u16 	[%r137+2], %rs113;
	setp.eq.s32 	%p81, %r1032, 2147483647;
	selp.b32 	%r535, -2147483648, %r1032, %p81;
	// begin inline asm
	shr.b32 %r534, %r535, %r1043;
	// end inline asm
	and.b32  	%r598, %r514, %r534;
	shl.b32 	%r599, %r598, 11;
	not.b32 	%r600, %r599;
	and.b32  	%r601, %r600, 14336;
	add.s32 	%r602, %r576, %r601;
	shr.u32 	%r603, %r598, 2;
	and.b32  	%r604, %r603, 1073741822;
	sub.s32 	%r138, %r602, %r604;
	ld.shared.u16 	%rs4, [%r138+2];
	add.s16 	%rs114, %rs4, 1;
	st.shared.u16 	[%r138+2], %rs114;
	setp.eq.s32 	%p82, %r1031, 2147483647;
	selp.b32 	%r538, -2147483648, %r1031, %p82;
	// begin inline asm
	shr.b32 %r537, %r538, %r1043;
	// end inline asm
	and.b32  	%r605, %r514, %r537;
	shl.b32 	%r606, %r605, 11;
	not.b32 	%r607, %r606;
	and.b32  	%r608, %r607, 14336;
	add.s32 	%r609, %r576, %r608;
	shr.u32 	%r610, %r605, 2;
	and.b32  	%r611, %r610, 1073741822;
	sub.s32 	%r139, %r609, %r611;
	ld.shared.u16 	%rs5, [%r139+2];
	add.s16 	%rs115, %rs5, 1;
	st.shared.u16 	[%r139+2], %rs115;
	setp.eq.s32 	%p83, %r1030, 2147483647;
	selp.b32 	%r541, -2147483648, %r1030, %p83;
	// begin inline asm
	shr.b32 %r540, %r541, %r1043;
	// end inline asm
	and.b32  	%r612, %r514, %r540;
	shl.b32 	%r613, %r612, 11;
	not.b32 	%r614, %r613;
	and.b32  	%r615, %r614, 14336;
	add.s32 	%r616, %r576, %r615;
	shr.u32 	%r617, %r612, 2;
	and.b32  	%r618, %r617, 1073741822;
	sub.s32 	%r140, %r616, %r618;
	ld.shared.u16 	%rs6, [%r140+2];
	add.s16 	%rs116, %rs6, 1;
	st.shared.u16 	[%r140+2], %rs116;
	bar.sync 	0;
	shl.b32 	%r619, %r37, 5;
	add.s32 	%r620, %r576, %r619;
	ld.shared.u32 	%r141, [%r620];
	ld.shared.u32 	%r621, [%r620+4];
	ld.shared.u32 	%r622, [%r620+8];
	ld.shared.u32 	%r623, [%r620+12];
	ld.shared.u32 	%r624, [%r620+16];
	ld.shared.u32 	%r625, [%r620+20];
	ld.shared.u32 	%r626, [%r620+24];
	ld.shared.u32 	%r627, [%r620+28];
	ld.shared.u32 	%r628, [%r620+32];
	add.s32 	%r142, %r621, %r141;
	add.s32 	%r143, %r622, %r142;
	add.s32 	%r144, %r623, %r143;
	add.s32 	%r145, %r624, %r144;
	add.s32 	%r146, %r625, %r145;
	add.s32 	%r147, %r626, %r146;
	add.s32 	%r148, %r627, %r147;
	add.s32 	%r548, %r628, %r148;
	// begin inline asm
	mov.u32 %r543, %laneid;
	// end inline asm
	mov.b32 	%r546, 1;
	mov.b32 	%r573, -1;
	// begin inline asm
	{  .reg .u32 r0;  .reg .pred p;  shfl.sync.up.b32 r0|p, %r548, %r546, %r571, %r573;  @p add.u32 r0, r0, %r548;  mov.u32 %r544, r0;}
	// end inline asm
	mov.b32 	%r552, 2;
	// begin inline asm
	{  .reg .u32 r0;  .reg .pred p;  shfl.sync.up.b32 r0|p, %r544, %r552, %r571, %r573;  @p add.u32 r0, r0, %r544;  mov.u32 %r550, r0;}
	// end inline asm
	mov.b32 	%r558, 4;
	// begin inline asm
	{  .reg .u32 r0;  .reg .pred p;  shfl.sync.up.b32 r0|p, %r550, %r558, %r571, %r573;  @p add.u32 r0, r0, %r550;  mov.u32 %r556, r0;}
	// end inline asm
	mov.b32 	%r564, 8;
	// begin inline asm
	{  .reg .u32 r0;  .reg .pred p;  shfl.sync.up.b32 r0|p, %r556, %r564, %r571, %r573;  @p add.u32 r0, r0, %r556;  mov.u32 %r562, r0;}
	// end inline asm
	mov.b32 	%r570, 16;
	// begin inline asm
	{  .reg .u32 r0;  .reg .pred p;  shfl.sync.up.b32 r0|p, %r562, %r570, %r571, %r573;  @p add.u32 r0, r0, %r562;  mov.u32 %r568, r0;}
	// end inline asm
	setp.ne.s32 	%p84, %r543, 31;
	@%p84 bra 	$L__BB1_101;
	shr.u32 	%r629, %r37, 3;
	and.b32  	%r630, %r629, 124;
	mov.u32 	%r631, _ZZN11llm_kernels6nvidia10topKPerRowILi512EEEvPKfPKiS5_PillE9smemFinal;
	add.s32 	%r632, %r631, %r630;
	st.shared.u32 	[%r632+18432], %r568;
$L__BB1_101:
	sub.s32 	%r633, %r568, %r548;
	setp.gt.u32 	%p85, %r37, 31;
	shr.u32 	%r634, %r37, 5;
	setp.eq.s32 	%p86, %r634, 15;
	setp.eq.s32 	%p87, %r634, 14;
	setp.eq.s32 	%p88, %r634, 13;
	setp.eq.s32 	%p89, %r634, 12;
	setp.eq.s32 	%p90, %r634, 11;
	setp.eq.s32 	%p91, %r634, 10;
	setp.eq.s32 	%p92, %r634, 9;
	setp.eq.s32 	%p93, %r634, 8;
	setp.eq.s32 	%p94, %r634, 7;
	setp.eq.s32 	%p95, %r634, 6;
	setp.eq.s32 	%p96, %r634, 5;
	setp.eq.s32 	%p97, %r634, 4;
	setp.eq.s32 	%p98, %r634, 3;
	setp.eq.s32 	%p99, %r634, 2;
	setp.eq.s32 	%p100, %r634, 1;
	bar.sync 	0;
	ld.shared.v4.u32 	{%r635, %r636, %r637, %r638}, [_ZZN11llm_kernels6nvidia10topKPerRowILi512EEEvPKfPKiS5_PillE9smemFinal+18432];
	selp.b32 	%r639, %r635, %r1042, %p100;
	add.s32 	%r640, %r636, %r635;
	selp.b32 	%r641, %r640, %r639, %p99;
	add.s32 	%r642, %r640, %r637;
	selp.b32 	%r643, %r642, %r641, %p98;
	add.s32 	%r644, %r642, %r638;
	selp.b32 	%r645, %r644, %r643, %p97;
	ld.shared.v4.u32 	{%r646, %r647, %r648, %r649}, [_ZZN11llm_kernels6nvidia10topKPerRowILi512EEEvPKfPKiS5_PillE9smemFinal+18448];
	add.s32 	%r650, %r644, %r646;
	selp.b32 	%r651, %r650, %r645, %p96;
	add.s32 	%r652, %r650, %r647;
	selp.b32 	%r653, %r652, %r651, %p95;
	add.s32 	%r654, %r652, %r648;
	selp.b32 	%r655, %r654, %r653, %p94;
	add.s32 	%r656, %r654, %r649;
	selp.b32 	%r657, %r656, %r655, %p93;
	ld.shared.v4.u32 	{%r658, %r659, %r660, %r661}, [_ZZN11llm_kernels6nvidia10topKPerRowILi512EEEvPKfPKiS5_PillE9smemFinal+18464];
	add.s32 	%r662, %r656, %r658;
	selp.b32 	%r663, %r662, %r657, %p92;
	add.s32 	%r664, %r662, %r659;
	selp.b32 	%r665, %r664, %r663, %p91;
	add.s32 	%r666, %r664, %r660;
	selp.b32 	%r667, %r666, %r665, %p90;
	add.s32 	%r668, %r666, %r661;
	selp.b32 	%r669, %r668, %r667, %p89;
	ld.shared.v4.u32 	{%r670, %r671, %r672, %r673}, [_ZZN11llm_kernels6nvidia10topKPerRowILi512EEEvPKfPKiS5_PillE9smemFinal+18480];
	add.s32 	%r674, %r668, %r670;
	selp.b32 	%r675, %r674, %r669, %p88;
	add.s32 	%r676, %r674, %r671;
	selp.b32 	%r677, %r676, %r675, %p87;
	add.s32 	%r678, %r676, %r672;
	selp.b32 	%r1042, %r678, %r677, %p86;
	add.s32 	%r153, %r678, %r673;
	setp.ne.s32 	%p101, %r543, 0;
	selp.b32 	%r679, %r633, 0, %p101;
	add.s32 	%r680, %r1042, %r679;
	or.pred  	%p102, %p85, %p101;
	selp.b32 	%r1044, %r680, %r633, %p85;
	@%p102 bra 	$L__BB1_103;
	shl.b32 	%r1044, %r153, 16;
	st.shared.u32 	[_ZZN11llm_kernels6nvidia10topKPerRowILi512EEEvPKfPKiS5_PillE9smemFinal+18512], %r1044;
$L__BB1_103:
	bar.sync 	0;
	mov.u32 	%r681, _ZZN11llm_kernels6nvidia10topKPerRowILi512EEEvPKfPKiS5_PillE9smemFinal;
	ld.shared.u32 	%r682, [_ZZN11llm_kernels6nvidia10topKPerRowILi512EEEvPKfPKiS5_PillE9smemFinal+18512];
	selp.b32 	%r683, 0, %r682, %p161;
	add.s32 	%r684, %r1044, %r683;
	add.s32 	%r685, %r141, %r684;
	add.s32 	%r686, %r142, %r684;
	add.s32 	%r687, %r143, %r684;
	add.s32 	%r688, %r144, %r684;
	add.s32 	%r689, %r145, %r684;
	add.s32 	%r690, %r146, %r684;
	add.s32 	%r691, %r147, %r684;
	add.s32 	%r692, %r148, %r684;
	shl.b32 	%r693, %r37, 5;
	shl.b32 	%r694, %r37, 2;
	add.s32 	%r157, %r681, %r694;
	add.s32 	%r695, %r157, %r693;
	st.shared.u32 	[%r695], %r684;
	st.shared.u32 	[%r695+4], %r685;
	st.shared.u32 	[%r695+8], %r686;
	st.shared.u32 	[%r695+12], %r687;
	st.shared.u32 	[%r695+16], %r688;
	st.shared.u32 	[%r695+20], %r689;
	st.shared.u32 	[%r695+24], %r690;
	st.shared.u32 	[%r695+28], %r691;
	st.shared.u32 	[%r695+32], %r692;
	bar.sync 	0;
	cvt.u32.u16 	%r696, %rs1;
	ld.shared.u16 	%r697, [%r135+2];
	add.s32 	%r158, %r697, %r696;
	cvt.u32.u16 	%r698, %rs2;
	ld.shared.u16 	%r699, [%r136+2];
	add.s32 	%r159, %r699, %r698;
	cvt.u32.u16 	%r700, %rs3;
	ld.shared.u16 	%r701, [%r137+2];
	add.s32 	%r160, %r701, %r700;
	cvt.u32.u16 	%r702, %rs4;
	ld.shared.u16 	%r703, [%r138+2];
	add.s32 	%r161, %r703, %r702;
	cvt.u32.u16 	%r704, %rs5;
	ld.shared.u16 	%r705, [%r139+2];
	add.s32 	%r162, %r705, %r704;
	cvt.u32.u16 	%r706, %rs6;
	ld.shared.u16 	%r707, [%r140+2];
	add.s32 	%r163, %r707, %r706;
	bar.sync 	0;
	setp.lt.u32 	%p103, %r1043, 28;
	@%p103 bra 	$L__BB1_127;
	shl.b32 	%r709, %r158, 2;
	add.s32 	%r711, %r681, %r709;
	st.shared.u32 	[%r711], %r1035;
	shl.b32 	%r712, %r159, 2;
	add.s32 	%r713, %r681, %r712;
	st.shared.u32 	[%r713], %r1034;
	shl.b32 	%r714, %r160, 2;
	add.s32 	%r715, %r681, %r714;
	st.shared.u32 	[%r715], %r1033;
	shl.b32 	%r716, %r161, 2;
	add.s32 	%r717, %r681, %r716;
	st.shared.u32 	[%r717], %r1032;
	shl.b32 	%r718, %r162, 2;
	add.s32 	%r719, %r681, %r718;
	st.shared.u32 	[%r719], %r1031;
	shl.b32 	%r720, %r163, 2;
	add.s32 	%r721, %r681, %r720;
	st.shared.u32 	[%r721], %r1030;
	bar.sync 	0;
	ld.shared.u32 	%r164, [%r157];
	ld.shared.u32 	%r165, [%r157+2048];
	ld.shared.u32 	%r166, [%r157+4096];
	ld.shared.u32 	%r167, [%r157+6144];
	ld.shared.u32 	%r168, [%r157+8192];
	ld.shared.u32 	%r169, [%r157+10240];
	bar.sync 	0;
	st.shared.u32 	[%r711], %r1041;
	st.shared.u32 	[%r713], %r1040;
	st.shared.u32 	[%r715], %r1039;
	st.shared.u32 	[%r717], %r1038;
	st.shared.u32 	[%r719], %r1037;
	st.shared.u32 	[%r721], %r1036;
	bar.sync 	0;
	ld.shared.u32 	%r170, [%r157];
	ld.shared.u32 	%r171, [%r157+2048];
	ld.shared.u32 	%r172, [%r157+4096];
	ld.shared.u32 	%r173, [%r157+6144];
	ld.shared.u32 	%r174, [%r157+8192];
	ld.shared.u32 	%r175, [%r157+10240];
	setp.gt.s32 	%p104, %r64, 0;
	mov.b32 	%r1045, 0;
	@%p104 bra 	$L__BB1_105;
	bra.uni 	$L__BB1_106;
$L__BB1_105:
	shl.b32 	%r724, %r64, 2;
	mov.u32 	%r725, _ZZN11llm_kernels6nvidia10topKPerRowILi512EEEvPKfPKiS5_PillE13smemHistogram;
	add.s32 	%r726, %r725, %r724;
	ld.shared.u32 	%r1045, [%r726+-4];
$L__BB1_106:
	add.s32 	%r191, %r1045, %r37;
	setp.gt.s32 	%p105, %r191, 2047;
	shl.b32 	%r727, %r191, 2;
	mov.u32 	%r728, _ZZN11llm_kernels6nvidia10topKPerRowILi512EEEvPKfPKiS5_PillE10smemLogits;
	add.s32 	%r192, %r728, %r727;
	mov.u32 	%r729, _ZZN11llm_kernels6nvidia10topKPerRowILi512EEEvPKfPKiS5_PillE11smemIndices;
	add.s32 	%r193, %r729, %r727;
	@%p105 bra 	$L__BB1_108;
	setp.gt.s32 	%p106, %r164, -1;
	selp.b32 	%r730, -1, -2147483648, %p106;
	xor.b32  	%r731, %r730, %r164;
	st.shared.u32 	[%r192], %r731;
	st.shared.u32 	[%r193], %r170;
$L__BB1_108:
	add.s32 	%r732, %r37, %r1045;
	add.s32 	%r194, %r732, 512;
	setp.gt.s32 	%p107, %r194, 2047;
	@%p107 bra 	$L__BB1_110;
	setp.gt.s32 	%p108, %r165, -1;
	selp.b32 	%r733, -1, -2147483648, %p108;
	xor.b32  	%r734, %r733, %r165;
	st.shared.u32 	[%r192+2048], %r734;
	st.shared.u32 	[%r193+2048], %r171;
$L__BB1_110:
	add.s32 	%r735, %r194, 512;
	setp.gt.s32 	%p109, %r735, 2047;
	@%p109 bra 	$L__BB1_112;
	setp.gt.s32 	%p110, %r166, -1;
	selp.b32 	%r736, -1, -2147483648, %p110;
	xor.b32  	%r737, %r736, %r166;
	st.shared.u32 	[%r192+4096], %r737;
	st.shared.u32 	[%r193+4096], %r172;
$L__BB1_112:
	add.s32 	%r738, %r194, 1024;
	setp.gt.s32 	%p111, %r738, 2047;
	@%p111 bra 	$L__BB1_114;
	setp.gt.s32 	%p112, %r167, -1;
	selp.b32 	%r739, -1, -2147483648, %p112;
	xor.b32  	%r740, %r739, %r167;
	st.shared.u32 	[%r192+6144], %r740;
	st.shared.u32 	[%r193+6144], %r173;
$L__BB1_114:
	setp.lt.u32 	%p113, %r191, 2147481600;
	@%p113 bra 	$L__BB1_116;
	setp.gt.s32 	%p114, %r168, -1;
	selp.b32 	%r741, -1, -2147483648, %p114;
	xor.b32  	%r742, %r741, %r168;
	st.shared.u32 	[%r192+8192], %r742;
	st.shared.u32 	[%r193+8192], %r174;
$L__BB1_116:
	setp.lt.u32 	%p115, %r194, 2147481600;
	@%p115 bra 	$L__BB1_118;
	setp.gt.s32 	%p116, %r169, -1;
	selp.b32 	%r743, -1, -2147483648, %p116;
	xor.b32  	%r744, %r743, %r169;
	st.shared.u32 	[%r192+10240], %r744;
	st.shared.u32 	[%r193+10240], %r175;
$L__BB1_118:
	bar.sync 	0;
	add.s32 	%r749, %r728, %r694;
	ld.shared.u32 	%r750, [%r749];
	add.s32 	%r752, %r729, %r694;
	ld.shared.u32 	%r1053, [%r752];
	ld.shared.u32 	%r753, [%r749+2048];
	ld.shared.u32 	%r1052, [%r752+2048];
	ld.shared.u32 	%r754, [%r749+4096];
	ld.shared.u32 	%r1051, [%r752+4096];
	ld.shared.u32 	%r755, [%r749+6144];
	ld.shared.u32 	%r1050, [%r752+6144];
	setp.gt.s32 	%p117, %r750, -1;
	selp.b32 	%r756, -2147483648, -1, %p117;
	xor.b32  	%r1049, %r756, %r750;
	setp.gt.s32 	%p118, %r753, -1;
	selp.b32 	%r757, -2147483648, -1, %p118;
	xor.b32  	%r1048, %r757, %r753;
	setp.gt.s32 	%p119, %r754, -1;
	selp.b32 	%r758, -2147483648, -1, %p119;
	xor.b32  	%r1047, %r758, %r754;
	setp.gt.s32 	%p120, %r755, -1;
	selp.b32 	%r759, -2147483648, -1, %p120;
	xor.b32  	%r1046, %r759, %r755;
	mad.lo.s32 	%r203, %r37, 12, %r157;
	mov.b32 	%r1055, 0;
$L__BB1_119:
	setp.ne.s32 	%p121, %r543, 31;
	shl.b32 	%r802, %r37, 2;
	mov.u32 	%r803, _ZZN11llm_kernels6nvidia10topKPerRowILi512EEEvPKfPKiS5_PillE9smemFinal;
	add.s32 	%r804, %r803, %r802;
	mov.b32 	%r799, 0;
	st.shared.u32 	[%r804], %r799;
	st.shared.u32 	[%r804+2048], %r799;
	st.shared.u32 	[%r804+4096], %r799;
	st.shared.u32 	[%r804+6144], %r799;
	st.shared.u32 	[%r804+8192], %r799;
	st.shared.u32 	[%r804+10240], %r799;
	st.shared.u32 	[%r804+12288], %r799;
	st.shared.u32 	[%r804+14336], %r799;
	st.shared.u32 	[%r804+16384], %r799;
	setp.eq.s32 	%p122, %r1049, 2147483647;
	selp.b32 	%r761, -2147483648, %r1049, %p122;
	// begin inline asm
	shr.b32 %r760, %r761, %r1055;
	// end inline asm
	and.b32  	%r805, %r514, %r760;
	shl.b32 	%r806, %r805, 11;
	not.b32 	%r807, %r806;
	and.b32  	%r808, %r807, 14336;
	add.s32 	%r809, %r157, %r808;
	shr.u32 	%r810, %r805, 2;
	and.b32  	%r811, %r810, 1073741822;
	sub.s32 	%r214, %r809, %r811;
	ld.shared.u16 	%rs7, [%r214+2];
	add.s16 	%rs117, %rs7, 1;
	st.shared.u16 	[%r214+2], %rs117;
	setp.eq.s32 	%p123, %r1048, 2147483647;
	selp.b32 	%r764, -2147483648, %r1048, %p123;
	// begin inline asm
	shr.b32 %r763, %r764, %r1055;
	// end inline asm
	and.b32  	%r812, %r514, %r763;
	shl.b32 	%r813, %r812, 11;
	not.b32 	%r814, %r813;
	and.b32  	%r815, %r814, 14336;
	add.s32 	%r816, %r157, %r815;
	shr.u32 	%r817, %r812, 2;
	and.b32  	%r818, %r817, 1073741822;
	sub.s32 	%r215, %r816, %r818;
	ld.shared.u16 	%rs8, [%r215+2];
	add.s16 	%rs118, %rs8, 1;
	st.shared.u16 	[%r215+2], %rs118;
	setp.eq.s32 	%p124, %r1047, 2147483647;
	selp.b32 	%r767, -2147483648, %r1047, %p124;
	// begin inline asm
	shr.b32 %r766, %r767, %r1055;
	// end inline asm
	and.b32  	%r819, %r514, %r766;
	shl.b32 	%r820, %r819, 11;
	not.b32 	%r821, %r820;
	and.b32  	%r822, %r821, 14336;
	add.s32 	%r823, %r157, %r822;
	shr.u32 	%r824, %r819, 2;
	and.b32  	%r825, %r824, 1073741822;
	sub.s32 	%r216, %r823, %r825;
	ld.shared.u16 	%rs9, [%r216+2];
	add.s16 	%rs119, %rs9, 1;
	st.shared.u16 	[%r216+2], %rs119;
	setp.eq.s32 	%p125, %r1046, 2147483647;
	selp.b32 	%r770, -2147483648, %r1046, %p125;
	// begin inline asm
	shr.b32 %r769, %r770, %r1055;
	// end inline asm
	and.b32  	%r826, %r514, %r769;
	shl.b32 	%r827, %r826, 11;
	not.b32 	%r828, %r827;
	and.b32  	%r829, %r828, 14336;
	add.s32 	%r830, %r157, %r829;
	shr.u32 	%r831, %r826, 2;
	and.b32  	%r832, %r831, 1073741822;
	sub.s32 	%r217, %r830, %r832;
	ld.shared.u16 	%rs10, [%r217+2];
	add.s16 	%rs120, %rs10, 1;
	st.shared.u16 	[%r217+2], %rs120;
	bar.sync 	0;
	shl.b32 	%r833, %r37, 5;
	add.s32 	%r834, %r157, %r833;
	ld.shared.u32 	%r218, [%r834];
	ld.shared.u32 	%r835, [%r834+4];
	ld.shared.u32 	%r836, [%r834+8];
	ld.shared.u32 	%r837, [%r834+12];
	ld.shared.u32 	%r838, [%r834+16];
	ld.shared.u32 	%r839, [%r834+20];
	ld.shared.u32 	%r840, [%r834+24];
	ld.shared.u32 	%r841, [%r834+28];
	ld.shared.u32 	%r842, [%r834+32];
	add.s32 	%r219, %r835, %r218;
	add.s32 	%r220, %r836, %r219;
	add.s32 	%r221, %r837, %r220;
	add.s32 	%r222, %r838, %r221;
	add.s32 	%r223, %r839, %r222;
	add.s32 	%r224, %r840, %r223;
	add.s32 	%r225, %r841, %r224;
	add.s32 	%r776, %r842, %r225;
	mov.b32 	%r774, 1;
	mov.b32 	%r801, -1;
	// begin inline asm
	{  .reg .u32 r0;  .reg .pred p;  shfl.sync.up.b32 r0|p, %r776, %r774, %r799, %r801;  @p add.u32 r0, r0, %r776;  mov.u32 %r772, r0;}
	// end inline asm
	mov.b32 	%r780, 2;
	// begin inline asm
	{  .reg .u32 r0;  .reg .pred p;  shfl.sync.up.b32 r0|p, %r772, %r780, %r799, %r801;  @p add.u32 r0, r0, %r772;  mov.u32 %r778, r0;}
	// end inline asm
	mov.b32 	%r786, 4;
	// begin inline asm
	{  .reg .u32 r0;  .reg .pred p;  shfl.sync.up.b32 r0|p, %r778, %r786, %r799, %r801;  @p add.u32 r0, r0, %r778;  mov.u32 %r784, r0;}
	// end inline asm
	mov.b32 	%r792, 8;
	// begin inline asm
	{  .reg .u32 r0;  .reg .pred p;  shfl.sync.up.b32 r0|p, %r784, %r792, %r799, %r801;  @p add.u32 r0, r0, %r784;  mov.u32 %r790, r0;}
	// end inline asm
	mov.b32 	%r798, 16;
	// begin inline asm
	{  .reg .u32 r0;  .reg .pred p;  shfl.sync.up.b32 r0|p, %r790, %r798, %r799, %r801;  @p add.u32 r0, r0, %r790;  mov.u32 %r796, r0;}
	// end inline asm
	@%p121 bra 	$L__BB1_121;
	shr.u32 	%r843, %r37, 3;
	and.b32  	%r844, %r843, 124;
	add.s32 	%r846, %r803, %r844;
	st.shared.u32 	[%r846+18432], %r796;
$L__BB1_121:
	sub.s32 	%r847, %r796, %r776;
	setp.ne.s32 	%p126, %r543, 0;
	setp.gt.u32 	%p127, %r37, 31;
	shr.u32 	%r848, %r37, 5;
	setp.eq.s32 	%p128, %r848, 15;
	setp.eq.s32 	%p129, %r848, 14;
	setp.eq.s32 	%p130, %r848, 13;
	setp.eq.s32 	%p131, %r848, 12;
	setp.eq.s32 	%p132, %r848, 11;
	setp.eq.s32 	%p133, %r848, 10;
	setp.eq.s32 	%p134, %r848, 9;
	setp.eq.s32 	%p135, %r848, 8;
	setp.eq.s32 	%p136, %r848, 7;
	setp.eq.s32 	%p137, %r848, 6;
	setp.eq.s32 	%p138, %r848, 5;
	setp.eq.s32 	%p139, %r848, 4;
	setp.eq.s32 	%p140, %r848, 3;
	setp.eq.s32 	%p141, %r848, 2;
	setp.eq.s32 	%p142, %r848, 1;
	bar.sync 	0;
	ld.shared.v4.u32 	{%r849, %r850, %r851, %r852}, [_ZZN11llm_kernels6nvidia10topKPerRowILi512EEEvPKfPKiS5_PillE9smemFinal+18432];
	selp.b32 	%r853, %r849, %r1054, %p142;
	add.s32 	%r854, %r850, %r849;
	selp.b32 	%r855, %r854, %r853, %p141;
	add.s32 	%r856, %r854, %r851;
	selp.b32 	%r857, %r856, %r855, %p140;
	add.s32 	%r858, %r856, %r852;
	selp.b32 	%r859, %r858, %r857, %p139;
	ld.shared.v4.u32 	{%r860, %r861, %r862, %r863}, [_ZZN11llm_kernels6nvidia10topKPerRowILi512EEEvPKfPKiS5_PillE9smemFinal+18448];
	add.s32 	%r864, %r858, %r860;
	selp.b32 	%r865, %r864, %r859, %p138;
	add.s32 	%r866, %r864, %r861;
	selp.b32 	%r867, %r866, %r865, %p137;
	add.s32 	%r868, %r866, %r862;
	selp.b32 	%r869, %r868, %r867, %p136;
	add.s32 	%r870, %r868, %r863;
	selp.b32 	%r871, %r870, %r869, %p135;
	ld.shared.v4.u32 	{%r872, %r873, %r874, %r875}, [_ZZN11llm_kernels6nvidia10topKPerRowILi512EEEvPKfPKiS5_PillE9smemFinal+18464];
	add.s32 	%r876, %r870, %r872;
	selp.b32 	%r877, %r876, %r871, %p134;
	add.s32 	%r878, %r876, %r873;
	selp.b32 	%r879, %r878, %r877, %p133;
	add.s32 	%r880, %r878, %r874;
	selp.b32 	%r881, %r880, %r879, %p132;
	add.s32 	%r882, %r880, %r875;
	selp.b32 	%r883, %r882, %r881, %p131;
	ld.shared.v4.u32 	{%r884, %r885, %r886, %r887}, [_ZZN11llm_kernels6nvidia10topKPerRowILi512EEEvPKfPKiS5_PillE9smemFinal+18480];
	add.s32 	%r888, %r882, %r884;
	selp.b32 	%r889, %r888, %r883, %p130;
	add.s32 	%r890, %r888, %r885;
	selp.b32 	%r891, %r890, %r889, %p129;
	add.s32 	%r892, %r890, %r886;
	selp.b32 	%r1054, %r892, %r891, %p128;
	add.s32 	%r229, %r892, %r887;
	selp.b32 	%r893, %r847, 0, %p126;
	add.s32 	%r894, %r1054, %r893;
	selp.b32 	%r1056, %r894, %r847, %p127;
	or.pred  	%p143, %p127, %p126;
	@%p143 bra 	$L__BB1_123;
	shl.b32 	%r1056, %r229, 16;
	st.shared.u32 	[_ZZN11llm_kernels6nvidia10topKPerRowILi512EEEvPKfPKiS5_PillE9smemFinal+18512], %r1056;
$L__BB1_123:
	bar.sync 	0;
	ld.shared.u32 	%r895, [_ZZN11llm_kernels6nvidia10topKPerRowILi512EEEvPKfPKiS5_PillE9smemFinal+18512];
	selp.b32 	%r896, 0, %r895, %p161;
	add.s32 	%r897, %r1056, %r896;
	add.s32 	%r898, %r218, %r897;
	add.s32 	%r899, %r219, %r897;
	add.s32 	%r900, %r220, %r897;
	add.s32 	%r901, %r221, %r897;
	add.s32 	%r902, %r222, %r897;
	add.s32 	%r903, %r223, %r897;
	add.s32 	%r904, %r224, %r897;
	add.s32 	%r905, %r225, %r897;
	shl.b32 	%r906, %r37, 5;
	add.s32 	%r907, %r157, %r906;
	st.shared.u32 	[%r907], %r897;
	st.shared.u32 	[%r907+4], %r898;
	st.shared.u32 	[%r907+8], %r899;
	st.shared.u32 	[%r907+12], %r900;
	st.shared.u32 	[%r907+16], %r901;
	st.shared.u32 	[%r907+20], %r902;
	st.shared.u32 	[%r907+24], %r903;
	st.shared.u32 	[%r907+28], %r904;
	st.shared.u32 	[%r907+32], %r905;
	bar.sync 	0;
	cvt.u32.u16 	%r908, %rs7;
	ld.shared.u16 	%r909, [%r214+2];
	add.s32 	%r233, %r909, %r908;
	cvt.u32.u16 	%r910, %rs8;
	ld.shared.u16 	%r911, [%r215+2];
	add.s32 	%r234, %r911, %r910;
	cvt.u32.u16 	%r912, %rs9;
	ld.shared.u16 	%r913, [%r216+2];
	add.s32 	%r235, %r913, %r912;
	cvt.u32.u16 	%r914, %rs10;
	ld.shared.u16 	%r915, [%r217+2];
	add.s32 	%r236, %r915, %r914;
	bar.sync 	0;
	setp.lt.u32 	%p144, %r1055, 28;
	@%p144 bra 	$L__BB1_126;
	ld.param.u64 	%rd132, [_ZN11llm_kernels6nvidia10topKPerRowILi512EEEvPKfPKiS5_Pill_param_3];
	cvt.u32.u64 	%r916, %rd3;
	shl.b32 	%r917, %r233, 2;
	mov.u32 	%r918, _ZZN11llm_kernels6nvidia10topKPerRowILi512EEEvPKfPKiS5_PillE9smemFinal;
	add.s32 	%r919, %r918, %r917;
	st.shared.u32 	[%r919], %r1049;
	shl.b32 	%r920, %r234, 2;
	add.s32 	%r921, %r918, %r920;
	st.shared.u32 	[%r921], %r1048;
	shl.b32 	%r922, %r235, 2;
	add.s32 	%r923, %r918, %r922;
	st.shared.u32 	[%r923], %r1047;
	shl.b32 	%r924, %r236, 2;
	add.s32 	%r925, %r918, %r924;
	st.shared.u32 	[%r925], %r1046;
	bar.sync 	0;
	bar.sync 	0;
	st.shared.u32 	[%r919], %r1053;
	st.shared.u32 	[%r921], %r1052;
	st.shared.u32 	[%r923], %r1051;
	st.shared.u32 	[%r925], %r1050;
	bar.sync 	0;
	shl.b32 	%r926, %r37, 2;
	add.s32 	%r927, %r918, %r926;
	ld.shared.u32 	%r928, [%r927];
	ld.shared.u32 	%r929, [%r927+2048];
	ld.shared.u32 	%r930, [%r927+4096];
	ld.shared.u32 	%r931, [%r927+6144];
	shl.b32 	%r932, %r916, 11;
	or.b32  	%r933, %r932, %r37;
	sub.s32 	%r934, %r928, %r1;
	cvta.to.global.u64 	%rd98, %rd132;
	mul.wide.u32 	%rd99, %r933, 4;
	add.s64 	%rd100, %rd98, %rd99;
	st.global.u32 	[%rd100], %r934;
	sub.s32 	%r935, %r929, %r1;
	st.global.u32 	[%rd100+2048], %r935;
	sub.s32 	%r936, %r930, %r1;
	st.global.u32 	[%rd100+4096], %r936;
	sub.s32 	%r937, %r931, %r1;
	st.global.u32 	[%rd100+6144], %r937;
$L__BB1_125:
	ret;
$L__BB1_126:
	add.s32 	%r1055, %r1055, 4;
	shl.b32 	%r938, %r233, 2;
	mov.u32 	%r939, _ZZN11llm_kernels6nvidia10topKPerRowILi512EEEvPKfPKiS5_PillE9smemFinal;
	add.s32 	%r940, %r939, %r938;
	st.shared.u32 	[%r940], %r1049;
	shl.b32 	%r941, %r234, 2;
	add.s32 	%r942, %r939, %r941;
	st.shared.u32 	[%r942], %r1048;
	shl.b32 	%r943, %r235, 2;
	add.s32 	%r944, %r939, %r943;
	st.shared.u32 	[%r944], %r1047;
	shl.b32 	%r945, %r236, 2;
	add.s32 	%r946, %r939, %r945;
	st.shared.u32 	[%r946], %r1046;
	bar.sync 	0;
	ld.shared.v4.u32 	{%r1049, %r1048, %r1047, %r1046}, [%r203];
	bar.sync 	0;
	st.shared.u32 	[%r940], %r1053;
	st.shared.u32 	[%r942], %r1052;
	st.shared.u32 	[%r944], %r1051;
	st.shared.u32 	[%r946], %r1050;
	bar.sync 	0;
	ld.shared.v4.u32 	{%r1053, %r1052, %r1051, %r1050}, [%r203];
	bar.sync 	0;
	bra.uni 	$L__BB1_119;
$L__BB1_127:
	add.s32 	%r1043, %r1043, 4;
	shl.b32 	%r947, %r158, 2;
	add.s32 	%r949, %r681, %r947;
	st.shared.u32 	[%r949], %r1035;
	shl.b32 	%r950, %r159, 2;
	add.s32 	%r951, %r681, %r950;
	st.shared.u32 	[%r951], %r1034;
	shl.b32 	%r952, %r160, 2;
	add.s32 	%r953, %r681, %r952;
	st.shared.u32 	[%r953], %r1033;
	shl.b32 	%r954, %r161, 2;
	add.s32 	%r955, %r681, %r954;
	st.shared.u32 	[%r955], %r1032;
	shl.b32 	%r956, %r162, 2;
	add.s32 	%r957, %r681, %r956;
	st.shared.u32 	[%r957], %r1031;
	shl.b32 	%r958, %r163, 2;
	add.s32 	%r959, %r681, %r958;
	st.shared.u32 	[%r959], %r1030;
	bar.sync 	0;
	mad.lo.s32 	%r960, %r37, 20, %r157;
	ld.shared.v2.u32 	{%r1035, %r1034}, [%r960];
	ld.shared.v2.u32 	{%r1033, %r1032}, [%r960+8];
	ld.shared.v2.u32 	{%r1031, %r1030}, [%r960+16];
	bar.sync 	0;
	st.shared.u32 	[%r949], %r1041;
	st.shared.u32 	[%r951], %r1040;
	st.shared.u32 	[%r953], %r1039;
	st.shared.u32 	[%r955], %r1038;
	st.shared.u32 	[%r957], %r1037;
	st.shared.u32 	[%r959], %r1036;
	bar.sync 	0;
	ld.shared.v2.u32 	{%r1041, %r1040}, [%r960];
	ld.shared.v2.u32 	{%r1039, %r1038}, [%r960+8];
	ld.shared.v2.u32 	{%r1037, %r1036}, [%r960+16];
	bar.sync 	0;
	bra.uni 	$L__BB1_99;

}


// ===== COMPILED SASS (sm_100) =====

	.target	sm_100

	.elftype	@"ET_EXEC"


//--------------------- .note.nv.tkinfo           --------------------------
	.section	.note.nv.tkinfo,"",@"SHT_NOTE"
	.sectionflags	@"SHF_NOTE_NV_TKINFO"
	.tkinfo
        /*0018*/ 	.word	0x00000002
        /*0030*/ 	.string	""
        /*0030*/ 	.string	"ptxas"
        /*0030*/ 	.string	"Cuda compilation tools, release 13.0, V13.0.88"
        /*0030*/ 	.string	"Build cuda_13.0.r13.0/compiler.36424714_0"
        /*0030*/ 	.string	"-arch sm_100 -m 64 "



//--------------------- .note.nv.cuinfo           --------------------------
	.section	.note.nv.cuinfo,"",@"SHT_NOTE"
	.sectionflags	@"SHF_NOTE_NV_CUINFO"
        /*0018*/ 	.short	0x0002
        /*001a*/ 	.short	0x0064
        /*001c*/ 	.short	0x0082
	.zero		2


//--------------------- .nv.info                  --------------------------
	.section	.nv.info,"",@"SHT_CUDA_INFO"
	.align	4


	//----- nvinfo : EIATTR_REGCOUNT
	.align		4
        /*0000*/ 	.byte	0x04, 0x2f
        /*0002*/ 	.short	(.L_41 - .L_40)
	.align		4
.L_40:
        /*0004*/ 	.word	index@(_ZN3cub18CUB_300001_SM_10006detail11EmptyKernelIvEEvv)
        /*0008*/ 	.word	0x00000004


	//----- nvinfo : EIATTR_FRAME_SIZE
	.align		4
.L_41:
        /*000c*/ 	.byte	0x04, 0x11
        /*000e*/ 	.short	(.L_43 - .L_42)
	.align		4
.L_42:
        /*0010*/ 	.word	index@(_ZN3cub18CUB_300001_SM_10006detail11EmptyKernelIvEEvv)
        /*0014*/ 	.word	0x00000000


	//----- nvinfo : EIATTR_REGCOUNT
	.align		4
.L_43:
        /*0018*/ 	.byte	0x04, 0x2f
        /*001a*/ 	.short	(.L_45 - .L_44)
	.align		4
.L_44:
        /*001c*/ 	.word	index@(_ZN11llm_kernels6nvidia10topKPerRowILi512EEEvPKfPKiS5_Pill)
        /*0020*/ 	.word	0x00000030


	//----- nvinfo : EIATTR_FRAME_SIZE
	.align		4
.L_45:
        /*0024*/ 	.byte	0x04, 0x11
        /*0026*/ 	.short	(.L_47 - .L_46)
	.align		4
.L_46:
        /*0028*/ 	.word	index@(_ZN11llm_kernels6nvidia10topKPerRowILi512EEEvPKfPKiS5_Pill)
        /*002c*/ 	.word	0x00000000


	//----- nvinfo : EIATTR_MIN_STACK_SIZE
	.align		4
.L_47:
        /*0030*/ 	.byte	0x04, 0x12
        /*0032*/ 	.short	(.L_49 - .L_48)
	.align		4
.L_48:
        /*0034*/ 	.word	index@(_ZN11llm_kernels6nvidia10topKPerRowILi512EEEvPKfPKiS5_Pill)
        /*0038*/ 	.word	0x00000000


	//----- nvinfo : EIATTR_MIN_STACK_SIZE
	.align		4
.L_49:
        /*003c*/ 	.byte	0x04, 0x12
        /*003e*/ 	.short	(.L_51 - .L_50)
	.align		4
.L_50:
        /*0040*/ 	.word	index@(_ZN3cub18CUB_300001_SM_10006detail11EmptyKernelIvEEvv)
        /*0044*/ 	.word	0x00000000
.L_51:


//--------------------- .nv.compat                --------------------------
	.section	.nv.compat,"",@"SHT_CUDA_COMPAT_INFO"
	.align	4
        /*0000*/ 	.byte	0x02, 0x09, 0x00, 0x00, 0x02, 0x02, 0x01, 0x00, 0x02, 0x05, 0x05, 0x00, 0x03, 0x07, 0x01, 0x01
        /*0010*/ 	.byte	0x02, 0x03, 0x00, 0x00, 0x02, 0x06, 0x01, 0x00, 0x04, 0x0b, 0x08, 0x00, 0x09, 0x00, 0x00, 0x00
        /*0020*/ 	.byte	0x00, 0x00, 0x00, 0x00


//--------------------- .nv.info._ZN11llm_kernels6nvidia10topKPerRowILi512EEEvPKfPKiS5_Pill --------------------------
	.section	.nv.info._ZN11llm_kernels6nvidia10topKPerRowILi512EEEvPKfPKiS5_Pill,"",@"SHT_CUDA_INFO"
	.sectionflags	@""
	.align	4


	//----- nvinfo : EIATTR_CUDA_API_VERSION
	.align		4
        /*0000*/ 	.byte	0x04, 0x37
        /*0002*/ 	.short	(.L_53 - .L_52)
.L_52:
        /*0004*/ 	.word	0x00000082


	//----- nvinfo : EIATTR_KPARAM_INFO
	.align		4
.L_53:
        /*0008*/ 	.byte	0x04, 0x17
        /*000a*/ 	.short	(.L_55 - .L_54)
.L_54:
        /*000c*/ 	.word	0x00000000
        /*0010*/ 	.short	0x0005
        /*0012*/ 	.short	0x0028
        /*0014*/ 	.byte	0x00, 0xf0, 0x21, 0x00


	//----- nvinfo : EIATTR_KPARAM_INFO
	.align		4
.L_55:
        /*0018*/ 	.byte	0x04, 0x17
        /*001a*/ 	.short	(.L_57 - .L_56)
.L_56:
        /*001c*/ 	.word	0x00000000
        /*0020*/ 	.short	0x0004
        /*0022*/ 	.short	0x0020
        /*0024*/ 	.byte	0x00, 0xf0, 0x21, 0x00


	//----- nvinfo : EIATTR_KPARAM_INFO
	.align		4
.L_57:
        /*0028*/ 	.byte	0x04, 0x17
        /*002a*/ 	.short	(.L_59 - .L_58)
.L_58:
        /*002c*/ 	.word	0x00000000
        /*0030*/ 	.short	0x0003
        /*0032*/ 	.short	0x0018
        /*0034*/ 	.byte	0x00, 0xf5, 0x21, 0x00


	//----- nvinfo : EIATTR_KPARAM_INFO
	.align		4
.L_59:
        /*0038*/ 	.byte	0x04, 0x17
        /*003a*/ 	.short	(.L_61 - .L_60)
.L_60:
        /*003c*/ 	.word	0x00000000
        /*0040*/ 	.short	0x0002
        /*0042*/ 	.short	0x0010
        /*0044*/ 	.byte	0x00, 0xf5, 0x21, 0x00


	//----- nvinfo : EIATTR_KPARAM_INFO
	.align		4
.L_61:
        /*0048*/ 	.byte	0x04, 0x17
        /*004a*/ 	.short	(.L_63 - .L_62)
.L_62:
        /*004c*/ 	.word	0x00000000
        /*0050*/ 	.short	0x0001
        /*0052*/ 	.short	0x0008
        /*0054*/ 	.byte	0x00, 0xf5, 0x21, 0x00


	//----- nvinfo : EIATTR_KPARAM_INFO
	.align		4
.L_63:
        /*0058*/ 	.byte	0x04, 0x17
        /*005a*/ 	.short	(.L_65 - .L_64)
.L_64:
        /*005c*/ 	.word	0x00000000
        /*0060*/ 	.short	0x0000
        /*0062*/ 	.short	0x0000
        /*0064*/ 	.byte	0x00, 0xf5, 0x21, 0x00


	//----- nvinfo : EIATTR_SPARSE_MMA_MASK
	.align		4
.L_65:
        /*0068*/ 	.byte	0x03, 0x50
        /*006a*/ 	.short	0x0000


	//----- nvinfo : EIATTR_MAXREG_COUNT
	.align		4
        /*006c*/ 	.byte	0x03, 0x1b
        /*006e*/ 	.short	0x00ff


	//----- nvinfo : EIATTR_NUM_BARRIERS
	.align		4
        /*0070*/ 	.byte	0x02, 0x4c
        /*0072*/ 	.byte	0x01
	.zero		1


	//----- nvinfo : EIATTR_MERCURY_ISA_VERSION
	.align		4
        /*0074*/ 	.byte	0x03, 0x5f
        /*0076*/ 	.short	0x0101


	//----- nvinfo : EIATTR_INT_WARP_WIDE_INSTR_OFFSETS
	.align		4
        /*0078*/ 	.byte	0x04, 0x31
        /*007a*/ 	.short	(.L_67 - .L_66)


	//   ....[0]....
.L_66:
        /*007c*/ 	.word	0x000027c0


	//   ....[1]....
        /*0080*/ 	.word	0x00002880


	//   ....[2]....
        /*0084*/ 	.word	0x00002cc0


	//   ....[3]....
        /*0088*/ 	.word	0x00002d80


	//   ....[4]....
        /*008c*/ 	.word	0x00002f60


	//   ....[5]....
        /*0090*/ 	.word	0x00003020


	//   ....[6]....
        /*0094*/ 	.word	0x000032f0


	//   ....[7]....
        /*0098*/ 	.word	0x000033b0


	//   ....[8]....
        /*009c*/ 	.word	0x00003670


	//   ....[9]....
        /*00a0*/ 	.word	0x00003730


	//   ....[10]....
        /*00a4*/ 	.word	0x00003da0


	//----- nvinfo : EIATTR_COOP_GROUP_MASK_REGIDS
	.align		4
.L_67:
        /*00a8*/ 	.byte	0x04, 0x29
        /*00aa*/ 	.short	(.L_69 - .L_68)


	//   ....[0]....
.L_68:
        /*00ac*/ 	.word	0xffffffff


	//   ....[1]....
        /*00b0*/ 	.word	0xffffffff


	//   ....[2]....
        /*00b4*/ 	.word	0xffffffff


	//   ....[3]....
        /*00b8*/ 	.word	0xffffffff


	//   ....[4]....
        /*00bc*/ 	.word	0xffffffff


	//   ....[5]....
        /*00c0*/ 	.word	0xffffffff


	//   ....[6]....
        /*00c4*/ 	.word	0xffffffff


	//   ....[7]....
        /*00c8*/ 	.word	0xffffffff


	//   ....[8]....
        /*00cc*/ 	.word	0xffffffff


	//   ....[9]....
        /*00d0*/ 	.word	0xffffffff


	//   ....[10]....
        /*00d4*/ 	.word	0xffffffff


	//   ....[11]....
        /*00d8*/ 	.word	0xffffffff


	//   ....[12]....
        /*00dc*/ 	.word	0xffffffff


	//   ....[13]....
        /*00e0*/ 	.word	0xffffffff


	//   ....[14]....
        /*00e4*/ 	.word	0xffffffff


	//   ....[15]....
        /*00e8*/ 	.word	0xffffffff


	//   ....[16]....
        /*00ec*/ 	.word	0x0500001b


	//   ....[17]....
        /*00f0*/ 	.word	0x0500001b


	//   ....[18]....
        /*00f4*/ 	.word	0x0500001b


	//   ....[19]....
        /*00f8*/ 	.word	0x0500001b


	//   ....[20]....
        /*00fc*/ 	.word	0x0500001b


	//----- nvinfo : EIATTR_COOP_GROUP_INSTR_OFFSETS
	.align		4
.L_69:
        /*0100*/ 	.byte	0x04, 0x28
        /*0102*/ 	.short	(.L_71 - .L_70)


	//   ....[0]....
.L_70:
        /*0104*/ 	.word	0x000020f0


	//   ....[1]....
        /*0108*/ 	.word	0x00002110


	//   ....[2]....
        /*010c*/ 	.word	0x00002130


	//   ....[3]....
        /*0110*/ 	.word	0x00002150


	//   ....[4]....
        /*0114*/ 	.word	0x00002170


	//   ....[5]....
        /*0118*/ 	.word	0x000022f0


	//   ....[6]....
        /*011c*/ 	.word	0x000043d0


	//   ....[7]....
        /*0120*/ 	.word	0x000043f0


	//   ....[8]....
        /*0124*/ 	.word	0x00004420


	//   ....[9]....
        /*0128*/ 	.word	0x00004450


	//   ....[10]....
        /*012c*/ 	.word	0x00004470


	//   ....[11]....
        /*0130*/ 	.word	0x000058b0


	//   ....[12]....
        /*0134*/ 	.word	0x000058d0


	//   ....[13]....
        /*0138*/ 	.word	0x000058f0


	//   ....[14]....
        /*013c*/ 	.word	0x00005910


	//   ....[15]....
        /*0140*/ 	.word	0x00005940


	//   ....[16]....
        /*0144*/ 	.word	0x00006300


	//   ....[17]....
        /*0148*/ 	.word	0x00006370


	//   ....[18]....
        /*014c*/ 	.word	0x000063e0


	//   ....[19]....
        /*0150*/ 	.word	0x00006450


	//   ....[20]....
        /*0154*/ 	.word	0x000064c0


	//----- nvinfo : EIATTR_VRC_CTA_INIT_COUNT
	.align		4
.L_71:
        /*0158*/ 	.byte	0x02, 0x4a
	.zero		1
	.zero		1


	//----- nvinfo : EIATTR_EXIT_INSTR_OFFSETS
	.align		4
        /*015c*/ 	.byte	0x04, 0x1c
        /*015e*/ 	.short	(.L_73 - .L_72)


	//   ....[0]....
.L_72:
        /*0160*/ 	.word	0x000006a0


	//   ....[1]....
        /*0164*/ 	.word	0x000008d0


	//   ....[2]....
        /*0168*/ 	.word	0x000009c0


	//   ....[3]....
        /*016c*/ 	.word	0x00000a50


	//   ....[4]....
        /*0170*/ 	.word	0x00000ac0


	//   ....[5]....
        /*0174*/ 	.word	0x000062a0


	//----- nvinfo : EIATTR_CRS_STACK_SIZE
	.align		4
.L_73:
        /*0178*/ 	.byte	0x04, 0x1e
        /*017a*/ 	.short	(.L_75 - .L_74)
.L_74:
        /*017c*/ 	.word	0x00000000


	//----- nvinfo : EIATTR_CBANK_PARAM_SIZE
	.align		4
.L_75:
        /*0180*/ 	.byte	0x03, 0x19
        /*0182*/ 	.short	0x0030


	//----- nvinfo : EIATTR_PARAM_CBANK
	.align		4
        /*0184*/ 	.byte	0x04, 0x0a
        /*0186*/ 	.short	(.L_77 - .L_76)
	.align		4
.L_76:
        /*0188*/ 	.word	index@(.nv.constant0._ZN11llm_kernels6nvidia10topKPerRowILi512EEEvPKfPKiS5_Pill)
        /*018c*/ 	.short	0x0380
        /*018e*/ 	.short	0x0030


	//----- nvinfo : EIATTR_SW_WAR
	.align		4
.L_77:
        /*0190*/ 	.byte	0x04, 0x36
        /*0192*/ 	.short	(.L_79 - .L_78)
.L_78:
        /*0194*/ 	.word	0x00000008
.L_79:


//--------------------- .nv.info._ZN3cub18CUB_300001_SM_10006detail11EmptyKernelIvEEvv --------------------------
	.section	.nv.info._ZN3cub18CUB_300001_SM_10006detail11EmptyKernelIvEEvv,"",@"SHT_CUDA_INFO"
	.sectionflags	@""
	.align	4


	//----- nvinfo : EIATTR_CUDA_API_VERSION
	.align		4
        /*0000*/ 	.byte	0x04, 0x37
        /*0002*/ 	.short	(.L_81 - .L_80)
.L_80:
        /*0004*/ 	.word	0x00000082


	//----- nvinfo : EIATTR_SPARSE_MMA_MASK
	.align		4
.L_81:
        /*0008*/ 	.byte	0x03, 0x50
        /*000a*/ 	.short	0x0000


	//----- nvinfo : EIATTR_MAXREG_COUNT
	.align		4
        /*000c*/ 	.byte	0x03, 0x1b
        /*000e*/ 	.short	0x00ff


	//----- nvinfo : EIATTR_MERCURY_ISA_VERSION
	.align		4
        /*0010*/ 	.byte	0x03, 0x5f
        /*0012*/ 	.short	0x0101


	//----- nvinfo : EIATTR_VRC_CTA_INIT_COUNT
	.align		4
        /*0014*/ 	.byte	0x02, 0x4a
	.zero		1
	.zero		1


	//----- nvinfo : EIATTR_EXIT_INSTR_OFFSETS
	.align		4
        /*0018*/ 	.byte	0x04, 0x1c
        /*001a*/ 	.short	(.L_83 - .L_82)


	//   ....[0]....
.L_82:
        /*001c*/ 	.word	0x00000010


	//----- nvinfo : EIATTR_SW_WAR
	.align		4
.L_83:
        /*0020*/ 	.byte	0x04, 0x36
        /*0022*/ 	.short	(.L_85 - .L_84)
.L_84:
        /*0024*/ 	.word	0x00000008
.L_85:


//--------------------- .nv.callgraph             --------------------------
	.section	.nv.callgraph,"",@"SHT_CUDA_CALLGRAPH"
	.align	4
	.sectionentsize	8
	.align		4
        /*0000*/ 	.word	0x00000000
	.align		4
        /*0004*/ 	.word	0xffffffff
	.align		4
        /*0008*/ 	.word	0x00000000
	.align		4
        /*000c*/ 	.word	0xfffffffe
	.align		4
        /*0010*/ 	.word	0x00000000
	.align		4
        /*0014*/ 	.word	0xfffffffd
	.align		4
        /*0018*/ 	.word	0x00000000
	.align		4
        /*001c*/ 	.word	0xfffffffc


//--------------------- .nv.constant4             --------------------------
	.section	.nv.constant4,"a",@progbits
	.align	8
	.align		8
.nv.constant4:
        /*0000*/ 	.dword	_ZN34_INTERNAL_c3bb2a58_4_k_cu_83440cbe4cuda3std3__45__cpo5beginE
	.align		8
        /*0008*/ 	.dword	_ZN34_INTERNAL_c3bb2a58_4_k_cu_83440cbe4cuda3std3__45__cpo3endE
	.align		8
        /*0010*/ 	.dword	_ZN34_INTERNAL_c3bb2a58_4_k_cu_83440cbe4cuda3std3__45__cpo6cbeginE
	.align		8
        /*0018*/ 	.dword	_ZN34_INTERNAL_c3bb2a58_4_k_cu_83440cbe4cuda3std3__45__cpo4cendE
	.align		8
        /*0020*/ 	.dword	_ZN34_INTERNAL_c3bb2a58_4_k_cu_83440cbe4cuda3std3__45__cpo6rbeginE
	.align		8
        /*0028*/ 	.dword	_ZN34_INTERNAL_c3bb2a58_4_k_cu_83440cbe4cuda3std3__45__cpo4rendE
	.align		8
        /*0030*/ 	.dword	_ZN34_INTERNAL_c3bb2a58_4_k_cu_83440cbe4cuda3std3__45__cpo7crbeginE
	.align		8
        /*0038*/ 	.dword	_ZN34_INTERNAL_c3bb2a58_4_k_cu_83440cbe4cuda3std3__45__cpo5crendE
	.align		8
        /*0040*/ 	.dword	_ZN34_INTERNAL_c3bb2a58_4_k_cu_83440cbe4cuda3std3__436_GLOBAL__N__c3bb2a58_4_k_cu_83440cbe6ignoreE
	.align		8
        /*0048*/ 	.dword	_ZN34_INTERNAL_c3bb2a58_4_k_cu_83440cbe4cuda3std3__419piecewise_constructE
	.align		8
        /*0050*/ 	.dword	_ZN34_INTERNAL_c3bb2a58_4_k_cu_83440cbe4cuda3std3__48in_placeE
	.align		8
        /*0058*/ 	.dword	_ZN34_INTERNAL_c3bb2a58_4_k_cu_83440cbe4cuda3std3__420unreachable_sentinelE
	.align		8
        /*0060*/ 	.dword	_ZN34_INTERNAL_c3bb2a58_4_k_cu_83440cbe4cuda3std3__47nulloptE
	.align		8
        /*0068*/ 	.dword	_ZN34_INTERNAL_c3bb2a58_4_k_cu_83440cbe4cuda3std3__48unexpectE
	.align		8
        /*0070*/ 	.dword	_ZN34_INTERNAL_c3bb2a58_4_k_cu_83440cbe4cuda3std6ranges3__45__cpo4swapE
	.align		8
        /*0078*/ 	.dword	_ZN34_INTERNAL_c3bb2a58_4_k_cu_83440cbe4cuda3std6ranges3__45__cpo9iter_moveE
	.align		8
        /*0080*/ 	.dword	_ZN34_INTERNAL_c3bb2a58_4_k_cu_83440cbe4cuda3std6ranges3__45__cpo5beginE
	.align		8
        /*0088*/ 	.dword	_ZN34_INTERNAL_c3bb2a58_4_k_cu_83440cbe4cuda3std6ranges3__45__cpo3endE
	.align		8
        /*0090*/ 	.dword	_ZN34_INTERNAL_c3bb2a58_4_k_cu_83440cbe4cuda3std6ranges3__45__cpo6cbeginE
	.align		8
        /*0098*/ 	.dword	_ZN34_INTERNAL_c3bb2a58_4_k_cu_83440cbe4cuda3std6ranges3__45__cpo4cendE
	.align		8
        /*00a0*/ 	.dword	_ZN34_INTERNAL_c3bb2a58_4_k_cu_83440cbe4cuda3std6ranges3__45__cpo7advanceE
	.align		8
        /*00a8*/ 	.dword	_ZN34_INTERNAL_c3bb2a58_4_k_cu_83440cbe4cuda3std6ranges3__45__cpo9iter_swapE
	.align		8
        /*00b0*/ 	.dword	_ZN34_INTERNAL_c3bb2a58_4_k_cu_83440cbe4cuda3std6ranges3__45__cpo4nextE
	.align		8
        /*00b8*/ 	.dword	_ZN34_INTERNAL_c3bb2a58_4_k_cu_83440cbe4cuda3std6ranges3__45__cpo4prevE
	.align		8
        /*00c0*/ 	.dword	_ZN34_INTERNAL_c3bb2a58_4_k_cu_83440cbe4cuda3std6ranges3__45__cpo4dataE
	.align		8
        /*00c8*/ 	.dword	_ZN34_INTERNAL_c3bb2a58_4_k_cu_83440cbe4cuda3std6ranges3__45__cpo5cdataE
	.align		8
        /*00d0*/ 	.dword	_ZN34_INTERNAL_c3bb2a58_4_k_cu_83440cbe4cuda3std6ranges3__45__cpo4sizeE
	.align		8
        /*00d8*/ 	.dword	_ZN34_INTERNAL_c3bb2a58_4_k_cu_83440cbe4cuda3std6ranges3__45__cpo5ssizeE
	.align		8
        /*00e0*/ 	.dword	_ZN34_INTERNAL_c3bb2a58_4_k_cu_83440cbe4cuda3std6ranges3__45__cpo8distanceE
	.align		8
        /*00e8*/ 	.dword	_ZN34_INTERNAL_c3bb2a58_4_k_cu_83440cbe6thrust24THRUST_300001_SM_1000_NS6system6detail10sequential3seqE
	.align		8
        /*00f0*/ 	.dword	_ZN34_INTERNAL_c3bb2a58_4_k_cu_83440cbe6thrust24THRUST_300001_SM_1000_NS12placeholders2_1E
	.align		8
        /*00f8*/ 	.dword	_ZN34_INTERNAL_c3bb2a58_4_k_cu_83440cbe6thrust24THRUST_300001_SM_1000_NS12placeholders2_2E
	.align		8
        /*0100*/ 	.dword	_ZN34_INTERNAL_c3bb2a58_4_k_cu_83440cbe6thrust24THRUST_300001_SM_1000_NS12placeholders2_3E
	.align		8
        /*0108*/ 	.dword	_ZN34_INTERNAL_c3bb2a58_4_k_cu_83440cbe6thrust24THRUST_300001_SM_1000_NS12placeholders2_4E
	.align		8
        /*0110*/ 	.dword	_ZN34_INTERNAL_c3bb2a58_4_k_cu_83440cbe6thrust24THRUST_300001_SM_1000_NS12placeholders2_5E
	.align		8
        /*0118*/ 	.dword	_ZN34_INTERNAL_c3bb2a58_4_k_cu_83440cbe6thrust24THRUST_300001_SM_1000_NS12placeholders2_6E
	.align		8
        /*0120*/ 	.dword	_ZN34_INTERNAL_c3bb2a58_4_k_cu_83440cbe6thrust24THRUST_300001_SM_1000_NS12placeholders2_7E
	.align		8
        /*0128*/ 	.dword	_ZN34_INTERNAL_c3bb2a58_4_k_cu_83440cbe6thrust24THRUST_300001_SM_1000_NS12placeholders2_8E
	.align		8
        /*0130*/ 	.dword	_ZN34_INTERNAL_c3bb2a58_4_k_cu_83440cbe6thrust24THRUST_300001_SM_1000_NS12placeholders2_9E
	.align		8
        /*0138*/ 	.dword	_ZN34_INTERNAL_c3bb2a58_4_k_cu_83440cbe6thrust24THRUST_300001_SM_1000_NS12placeholders3_10E


//--------------------- .text._ZN11llm_kernels6nvidia10topKPerRowILi512EEEvPKfPKiS5_Pill --------------------------
	.section	.text._ZN11llm_kernels6nvidia10topKPerRowILi512EEEvPKfPKiS5_Pill,"ax",@progbits
	.align	128
.text._ZN11llm_kernels6nvidia10topKPerRowILi512EEEvPKfPKiS5_Pill:
        .type           _ZN11llm_kernels6nvidia10topKPerRowILi512EEEvPKfPKiS5_Pill,@function
        .size           _ZN11llm_kernels6nvidia10topKPerRowILi512EEEvPKfPKiS5_Pill,(.L_x_62 - _ZN11llm_kernels6nvidia10topKPerRowILi512EEEvPKfPKiS5_Pill)
        .other          _ZN11llm_kernels6nvidia10topKPerRowILi512EEEvPKfPKiS5_Pill,@"STO_CUDA_ENTRY STV_DEFAULT"
_ZN11llm_kernels6nvidia10topKPerRowILi512EEEvPKfPKiS5_Pill:
[----:B------:R-:W-:Y:S01]  /*0000*/  LDC R1, c[0x0][0x37c] ;  /* 0x0000df00ff017b82 */ /* 0x000fe20000000800 */
[----:B------:R-:W0:Y:S07]  /*0010*/  S2R R2, SR_CTAID.X ;  /* 0x0000000000027919 */ /* 0x000e2e0000002500 */
[----:B------:R-:W0:Y:S01]  /*0020*/  LDC.64 R6, c[0x0][0x388] ;  /* 0x0000e200ff067b82 */ /* 0x000e220000000a00 */
[----:B------:R-:W1:Y:S07]  /*0030*/  LDCU.64 UR8, c[0x0][0x358] ;  /* 0x00006b00ff0877ac */ /* 0x000e6e0008000a00 */
[----:B------:R-:W2:Y:S01]  /*0040*/  LDC.64 R8, c[0x0][0x390] ;  /* 0x0000e400ff087b82 */ /* 0x000ea20000000a00 */
[----:B0-----:R-:W-:-:S06]  /*0050*/  IMAD.WIDE.U32 R6, R2, 0x4, R6 ;  /* 0x0000000402067825 */ /* 0x001fcc00078e0006 */
[----:B-1----:R-:W3:Y:S01]  /*0060*/  LDG.E R6, desc[UR8][R6.64] ;  /* 0x0000000806067981 */ /* 0x002ee2000c1e1900 */
[----:B--2---:R-:W-:-:S05]  /*0070*/  IMAD.WIDE.U32 R8, R2, 0x4, R8 ;  /* 0x0000000402087825 */ /* 0x004fca00078e0008 */
[----:B------:R-:W2:Y:S01]  /*0080*/  LDG.E R0, desc[UR8][R8.64] ;  /* 0x0000000808007981 */ /* 0x000ea2000c1e1900 */
[----:B---3--:R-:W-:-:S13]  /*0090*/  R2UR UR14, R6 ;  /* 0x00000000060e72ca */ /* 0x008fda00000e0000 */
[----:B--2---:R-:W-:-:S05]  /*00a0*/  VIADD R4, R0, -UR14 ;  /* 0x8000000e00047c36 */ /* 0x004fca0008000000 */
[----:B------:R-:W-:-:S13]  /*00b0*/  ISETP.GT.AND P0, PT, R4, 0x800, PT ;  /* 0x000008000400780c */ /* 0x000fda0003f04270 */
[----:B------:R-:W-:Y:S05]  /*00c0*/  @P0 BRA `(.L_x_0) ;  /* 0x0000000800800947 */ /* 0x000fea0003800000 */
[----:B------:R-:W0:Y:S01]  /*00d0*/  S2R R3, SR_TID.X ;  /* 0x0000000000037919 */ /* 0x000e220000002100 */
[----:B------:R-:W1:Y:S01]  /*00e0*/  LDCU.64 UR4, c[0x0][0x398] ;  /* 0x00007300ff0477ac */ /* 0x000e620008000a00 */
[----:B------:R-:W-:Y:S01]  /*00f0*/  BSSY.RECONVERGENT B0, `(.L_x_1) ;  /* 0x0000058000007945 */ /* 0x000fe20003800200 */
[----:B0-----:R-:W-:-:S13]  /*0100*/  ISETP.GE.AND P0, PT, R3, R4, PT ;  /* 0x000000040300720c */ /* 0x001fda0003f06270 */
[----:B-1----:R-:W-:Y:S05]  /*0110*/  @P0 BRA `(.L_x_2) ;  /* 0x0000000400540947 */ /* 0x002fea0003800000 */
[----:B------:R-:W-:Y:S01]  /*0120*/  LOP3.LUT R5, RZ, R3, RZ, 0x33, !PT ;  /* 0x00000003ff057212 */ /* 0x000fe200078e33ff */
[----:B------:R-:W-:Y:S01]  /*0130*/  BSSY.RECONVERGENT B1, `(.L_x_3) ;  /* 0x0000027000017945 */ /* 0x000fe20003800200 */
[----:B------:R-:W-:Y:S02]  /*0140*/  IMAD.SHL.U32 R6, R2, 0x800, RZ ;  /* 0x0000080002067824 */ /* 0x000fe400078e00ff */
[----:B------:R-:W-:Y:S01]  /*0150*/  IADD3 R7, PT, PT, R0, -UR14, R5 ;  /* 0x8000000e00077c10 */ /* 0x000fe2000fffe005 */
[----:B------:R-:W-:-:S03]  /*0160*/  IMAD.MOV.U32 R5, RZ, RZ, R3 ;  /* 0x000000ffff057224 */ /* 0x000fc600078e0003 */
[C---:B------:R-:W-:Y:S02]  /*0170*/  ISETP.GE.U32.AND P0, PT, R7.reuse, 0xe00, PT ;  /* 0x00000e000700780c */ /* 0x040fe40003f06070 */
[----:B------:R-:W-:-:S04]  /*0180*/  LEA.HI R14, R7, 0x1, RZ, 0x17 ;  /* 0x00000001070e7811 */ /* 0x000fc800078fb8ff */
[----:B------:R-:W-:-:S04]  /*0190*/  LOP3.LUT R20, R14, 0x7, RZ, 0xc0, !PT ;  /* 0x000000070e147812 */ /* 0x000fc800078ec0ff */
[----:B------:R-:W-:-:S03]  /*01a0*/  ISETP.NE.AND P1, PT, R20, RZ, PT ;  /* 0x000000ff1400720c */ /* 0x000fc60003f25270 */
[----:B------:R-:W-:Y:S10]  /*01b0*/  @!P0 BRA `(.L_x_4) ;  /* 0x0000000000788947 */ /* 0x000ff40003800000 */
[----:B------:R-:W0:Y:S01]  /*01c0*/  LDC.64 R8, c[0x0][0x398] ;  /* 0x0000e600ff087b82 */ /* 0x000e220000000a00 */
[----:B------:R-:W-:Y:S01]  /*01d0*/  LOP3.LUT R10, R14, 0xfffff8, RZ, 0xc0, !PT ;  /* 0x00fffff80e0a7812 */ /* 0x000fe200078ec0ff */
[--C-:B------:R-:W-:Y:S02]  /*01e0*/  IMAD.IADD R15, R6, 0x1, R3.reuse ;  /* 0x00000001060f7824 */ /* 0x100fe400078e0203 */
[----:B------:R-:W-:Y:S02]  /*01f0*/  IMAD.MOV.U32 R5, RZ, RZ, R3 ;  /* 0x000000ffff057224 */ /* 0x000fe400078e0003 */
[----:B------:R-:W-:-:S07]  /*0200*/  IMAD.MOV R16, RZ, RZ, -R10 ;  /* 0x000000ffff107224 */ /* 0x000fce00078e0a0a */
.L_x_5:
[----:B-1----:R-:W-:Y:S01]  /*0210*/  IADD3 R11, P0, PT, R6, R5, RZ ;  /* 0x00000005060b7210 */ /* 0x002fe20007f1e0ff */
[----:B0-----:R-:W-:-:S04]  /*0220*/  IMAD.WIDE.U32 R12, R15, 0x4, R8 ;  /* 0x000000040f0c7825 */ /* 0x001fc800078e0008 */
[----:B------:R-:W-:Y:S01]  /*0230*/  IMAD.X R18, RZ, RZ, RZ, P0 ;  /* 0x000000ffff127224 */ /* 0x000fe200000e06ff */
[----:B------:R-:W-:Y:S01]  /*0240*/  LEA R10, P0, R11, UR4, 0x2 ;  /* 0x000000040b0a7c11 */ /* 0x000fe2000f8010ff */
[C---:B------:R-:W-:Y:S01]  /*0250*/  VIADD R17, R5.reuse, 0x200 ;  /* 0x0000020005117836 */ /* 0x040fe20000000000 */
[----:B------:R0:W-:Y:S01]  /*0260*/  STG.E desc[UR8][R12.64], R5 ;  /* 0x000000050c007986 */ /* 0x0001e2000c101908 */
[----:B------:R-:W-:Y:S01]  /*0270*/  VIADD R19, R5, 0x400 ;  /* 0x0000040005137836 */ /* 0x000fe20000000000 */
[----:B------:R-:W-:Y:S01]  /*0280*/  LEA.HI.X R11, R11, UR5, R18, 0x2, P0 ;  /* 0x000000050b0b7c11 */ /* 0x000fe200080f1412 */
[C---:B------:R-:W-:Y:S02]  /*0290*/  VIADD R21, R5.reuse, 0x600 ;  /* 0x0000060005157836 */ /* 0x040fe40000000000 */
[C---:B------:R-:W-:Y:S02]  /*02a0*/  VIADD R23, R5.reuse, 0x800 ;  /* 0x0000080005177836 */ /* 0x040fe40000000000 */
[C---:B------:R-:W-:Y:S01]  /*02b0*/  VIADD R25, R5.reuse, 0xa00 ;  /* 0x00000a0005197836 */ /* 0x040fe20000000000 */
[----:B------:R1:W-:Y:S01]  /*02c0*/  STG.E desc[UR8][R10.64+0x800], R17 ;  /* 0x000800110a007986 */ /* 0x0003e2000c101908 */
[----:B------:R-:W-:-:S02]  /*02d0*/  VIADD R27, R5, 0xc00 ;  /* 0x00000c00051b7836 */ /* 0x000fc40000000000 */
[----:B------:R-:W-:Y:S01]  /*02e0*/  VIADD R29, R5, 0xe00 ;  /* 0x00000e00051d7836 */ /* 0x000fe20000000000 */
[----:B------:R1:W-:Y:S01]  /*02f0*/  STG.E desc[UR8][R10.64+0x1000], R19 ;  /* 0x001000130a007986 */ /* 0x0003e2000c101908 */
[----:B------:R-:W-:Y:S02]  /*0300*/  VIADD R16, R16, 0x8 ;  /* 0x0000000810107836 */ /* 0x000fe40000000000 */
[----:B------:R-:W-:Y:S01]  /*0310*/  VIADD R15, R15, 0x1000 ;  /* 0x000010000f0f7836 */ /* 0x000fe20000000000 */
[----:B------:R1:W-:Y:S01]  /*0320*/  STG.E desc[UR8][R10.64+0x1800], R21 ;  /* 0x001800150a007986 */ /* 0x0003e2000c101908 */
[----:B0-----:R-:W-:Y:S01]  /*0330*/  VIADD R5, R5, 0x1000 ;  /* 0x0000100005057836 */ /* 0x001fe20000000000 */
[----:B------:R-:W-:Y:S02]  /*0340*/  ISETP.NE.AND P0, PT, R16, RZ, PT ;  /* 0x000000ff1000720c */ /* 0x000fe40003f05270 */
[----:B------:R1:W-:Y:S04]  /*0350*/  STG.E desc[UR8][R10.64+0x2000], R23 ;  /* 0x002000170a007986 */ /* 0x0003e8000c101908 */
[----:B------:R1:W-:Y:S04]  /*0360*/  STG.E desc[UR8][R10.64+0x2800], R25 ;  /* 0x002800190a007986 */ /* 0x0003e8000c101908 */
[----:B------:R1:W-:Y:S04]  /*0370*/  STG.E desc[UR8][R10.64+0x3000], R27 ;  /* 0x0030001b0a007986 */ /* 0x0003e8000c101908 */
[----:B------:R1:W-:Y:S01]  /*0380*/  STG.E desc[UR8][R10.64+0x3800], R29 ;  /* 0x0038001d0a007986 */ /* 0x0003e2000c101908 */
[----:B------:R-:W-:Y:S05]  /*0390*/  @P0 BRA `(.L_x_5) ;  /* 0xfffffffc009c0947 */ /* 0x000fea000383ffff */
.L_x_4:
[----:B------:R-:W-:Y:S05]  /*03a0*/  BSYNC.RECONVERGENT B1 ;  /* 0x0000000000017941 */ /* 0x000fea0003800200 */
.L_x_3:
[----:B------:R-:W-:Y:S05]  /*03b0*/  @!P1 BRA `(.L_x_2) ;  /* 0x0000000000ac9947 */ /* 0x000fea0003800000 */
[----:B------:R-:W-:Y:S01]  /*03c0*/  ISETP.GE.U32.AND P0, PT, R20, 0x4, PT ;  /* 0x000000041400780c */ /* 0x000fe20003f06070 */
[----:B------:R-:W-:Y:S01]  /*03d0*/  BSSY.RECONVERGENT B1, `(.L_x_6) ;  /* 0x0000013000017945 */ /* 0x000fe20003800200 */
[----:B------:R-:W-:-:S11]  /*03e0*/  LOP3.LUT P1, R14, R14, 0x3, RZ, 0xc0, !PT ;  /* 0x000000030e0e7812 */ /* 0x000fd6000782c0ff */
[----:B------:R-:W-:Y:S05]  /*03f0*/  @!P0 BRA `(.L_x_7) ;  /* 0x0000000000408947 */ /* 0x000fea0003800000 */
[----:B------:R-:W0:Y:S01]  /*0400*/  LDC.64 R8, c[0x0][0x398] ;  /* 0x0000e600ff087b82 */ /* 0x000e220000000a00 */
[----:B------:R-:W2:Y:S01]  /*0410*/  LDCU.64 UR6, c[0x0][0x398] ;  /* 0x00007300ff0677ac */ /* 0x000ea20008000a00 */
[C---:B------:R-:W-:Y:S01]  /*0420*/  IADD3 R12, P0, PT, R6.reuse, R5, RZ ;  /* 0x00000005060c7210 */ /* 0x040fe20007f1e0ff */
[----:B-1----:R-:W-:Y:S02]  /*0430*/  IMAD.IADD R11, R6, 0x1, R5 ;  /* 0x00000001060b7824 */ /* 0x002fe400078e0205 */
[C---:B------:R-:W-:Y:S02]  /*0440*/  VIADD R15, R5.reuse, 0x400 ;  /* 0x00000400050f7836 */ /* 0x040fe40000000000 */
[----:B------:R-:W-:Y:S02]  /*0450*/  IMAD.X R13, RZ, RZ, RZ, P0 ;  /* 0x000000ffff0d7224 */ /* 0x000fe400000e06ff */
[----:B------:R-:W-:Y:S01]  /*0460*/  VIADD R17, R5, 0x600 ;  /* 0x0000060005117836 */ /* 0x000fe20000000000 */
[----:B--2---:R-:W-:Y:S01]  /*0470*/  LEA R10, P0, R12, UR6, 0x2 ;  /* 0x000000060c0a7c11 */ /* 0x004fe2000f8010ff */
[----:B0-----:R-:W-:-:S03]  /*0480*/  IMAD.WIDE.U32 R8, R11, 0x4, R8 ;  /* 0x000000040b087825 */ /* 0x001fc600078e0008 */
[----:B------:R-:W-:Y:S01]  /*0490*/  LEA.HI.X R11, R12, UR7, R13, 0x2, P0 ;  /* 0x000000070c0b7c11 */ /* 0x000fe200080f140d */
[C---:B------:R-:W-:Y:S01]  /*04a0*/  VIADD R13, R5.reuse, 0x200 ;  /* 0x00000200050d7836 */ /* 0x040fe20000000000 */
[----:B------:R0:W-:Y:S04]  /*04b0*/  STG.E desc[UR8][R8.64], R5 ;  /* 0x0000000508007986 */ /* 0x0001e8000c101908 */
[----:B------:R2:W-:Y:S04]  /*04c0*/  STG.E desc[UR8][R10.64+0x800], R13 ;  /* 0x0008000d0a007986 */ /* 0x0005e8000c101908 */
[----:B------:R2:W-:Y:S04]  /*04d0*/  STG.E desc[UR8][R10.64+0x1000], R15 ;  /* 0x0010000f0a007986 */ /* 0x0005e8000c101908 */
[----:B------:R2:W-:Y:S01]  /*04e0*/  STG.E desc[UR8][R10.64+0x1800], R17 ;  /* 0x001800110a007986 */ /* 0x0005e2000c101908 */
[----:B0-----:R-:W-:-:S07]  /*04f0*/  VIADD R5, R5, 0x800 ;  /* 0x0000080005057836 */ /* 0x001fce0000000000 */
.L_x_7:
[----:B------:R-:W-:Y:S05]  /*0500*/  BSYNC.RECONVERGENT B1 ;  /* 0x0000000000017941 */ /* 0x000fea0003800200 */
.L_x_6:
[----:B------:R-:W-:Y:S05]  /*0510*/  @!P1 BRA `(.L_x_2) ;  /* 0x0000000000549947 */ /* 0x000fea0003800000 */
[----:B------:R-:W-:Y:S01]  /*0520*/  LOP3.LUT P0, RZ, R7, 0x200, RZ, 0xc0, !PT ;  /* 0x0000020007ff7812 */ /* 0x000fe2000780c0ff */
[----:B------:R-:W-:Y:S01]  /*0530*/  BSSY.RECONVERGENT B1, `(.L_x_8) ;  /* 0x0000010000017945 */ /* 0x000fe20003800200 */
[----:B------:R-:W-:-:S11]  /*0540*/  ISETP.NE.AND P1, PT, R14, 0x1, PT ;  /* 0x000000010e00780c */ /* 0x000fd60003f25270 */
[----:B--2---:R-:W0:Y:S02]  /*0550*/  @!P0 LDC.64 R12, c[0x0][0x398] ;  /* 0x0000e600ff0c8b82 */ /* 0x004e240000000a00 */
[----:B------:R-:W-:Y:S05]  /*0560*/  @!P1 BRA `(.L_x_9) ;  /* 0x0000000000309947 */ /* 0x000fea0003800000 */
[----:B------:R-:W2:Y:S01]  /*0570*/  LDC.64 R8, c[0x0][0x398] ;  /* 0x0000e600ff087b82 */ /* 0x000ea20000000a00 */
[----:B------:R-:W3:Y:S01]  /*0580*/  LDCU.64 UR6, c[0x0][0x398] ;  /* 0x00007300ff0677ac */ /* 0x000ee20008000a00 */
[C---:B-1----:R-:W-:Y:S01]  /*0590*/  IADD3 R11, P1, PT, R6.reuse, R5, RZ ;  /* 0x00000005060b7210 */ /* 0x042fe20007f3e0ff */
[----:B------:R-:W-:-:S04]  /*05a0*/  IMAD.IADD R7, R6, 0x1, R5 ;  /* 0x0000000106077824 */ /* 0x000fc800078e0205 */
[----:B------:R-:W-:Y:S01]  /*05b0*/  IMAD.X R14, RZ, RZ, RZ, P1 ;  /* 0x000000ffff0e7224 */ /* 0x000fe200008e06ff */
[----:B---3--:R-:W-:-:S04]  /*05c0*/  LEA R10, P1, R11, UR6, 0x2 ;  /* 0x000000060b0a7c11 */ /* 0x008fc8000f8210ff */
[----:B------:R-:W-:Y:S01]  /*05d0*/  LEA.HI.X R11, R11, UR7, R14, 0x2, P1 ;  /* 0x000000070b0b7c11 */ /* 0x000fe200088f140e */
[----:B--2---:R-:W-:-:S04]  /*05e0*/  IMAD.WIDE.U32 R8, R7, 0x4, R8 ;  /* 0x0000000407087825 */ /* 0x004fc800078e0008 */
[C---:B------:R-:W-:Y:S01]  /*05f0*/  VIADD R7, R5.reuse, 0x200 ;  /* 0x0000020005077836 */ /* 0x040fe20000000000 */
[----:B------:R1:W-:Y:S04]  /*0600*/  STG.E desc[UR8][R8.64], R5 ;  /* 0x0000000508007986 */ /* 0x0003e8000c101908 */
[----:B------:R2:W-:Y:S01]  /*0610*/  STG.E desc[UR8][R10.64+0x800], R7 ;  /* 0x000800070a007986 */ /* 0x0005e2000c101908 */
[----:B-1----:R-:W-:-:S07]  /*0620*/  VIADD R5, R5, 0x400 ;  /* 0x0000040005057836 */ /* 0x002fce0000000000 */
.L_x_9:
[----:B------:R-:W-:Y:S05]  /*0630*/  BSYNC.RECONVERGENT B1 ;  /* 0x0000000000017941 */ /* 0x000fea0003800200 */
.L_x_8:
[----:B--2---:R-:W-:-:S04]  /*0640*/  @!P0 IMAD.IADD R7, R6, 0x1, R5 ;  /* 0x0000000106078824 */ /* 0x004fc800078e0205 */
[----:B0-----:R-:W-:-:S05]  /*0650*/  @!P0 IMAD.WIDE.U32 R6, R7, 0x4, R12 ;  /* 0x0000000407068825 */ /* 0x001fca00078e000c */
[----:B------:R0:W-:Y:S02]  /*0660*/  @!P0 STG.E desc[UR8][R6.64], R5 ;  /* 0x0000000506008986 */ /* 0x0001e4000c101908 */
.L_x_2:
[----:B------:R-:W-:Y:S05]  /*0670*/  BSYNC.RECONVERGENT B0 ;  /* 0x0000000000007941 */ /* 0x000fea0003800200 */
.L_x_1:
[----:B------:R-:W-:-:S05]  /*0680*/  IMAD.IADD R4, R4, 0x1, R3 ;  /* 0x0000000104047824 */ /* 0x000fca00078e0203 */
[----:B------:R-:W-:-:S13]  /*0690*/  ISETP.GT.AND P0, PT, R4, 0x7ff, PT ;  /* 0x000007ff0400780c */ /* 0x000fda0003f04270 */
[----:B------:R-:W-:Y:S05]  /*06a0*/  @P0 EXIT ;  /* 0x000000000000094d */ /* 0x000fea0003800000 */
[----:B------:R-:W-:Y:S01]  /*06b0*/  IMAD.MOV.U32 R9, RZ, RZ, R4 ;  /* 0x000000ffff097224 */ /* 0x000fe200078e0004 */
[----:B------:R-:W-:Y:S01]  /*06c0*/  BSSY.RECONVERGENT B0, `(.L_x_10) ;  /* 0x0000020000007945 */ /* 0x000fe20003800200 */
[----:B------:R-:W-:-:S03]  /*06d0*/  IMAD.IADD R3, R0, 0x1, R3 ;  /* 0x0000000100037824 */ /* 0x000fc600078e0203 */
[----:B------:R-:W-:-:S04]  /*06e0*/  VIMNMX R0, PT, PT, R9, 0x600, !PT ;  /* 0x0000060009007848 */ /* 0x000fc80007fe0100 */
[----:B------:R-:W-:-:S05]  /*06f0*/  IADD3 R0, PT, PT, -R3, UR14, R0 ;  /* 0x0000000e03007c10 */ /* 0x000fca000fffe100 */
[----:B------:R-:W-:-:S05]  /*0700*/  VIADD R8, R0, 0x1ff ;  /* 0x000001ff00087836 */ /* 0x000fca0000000000 */
[C---:B------:R-:W-:Y:S02]  /*0710*/  ISETP.GE.U32.AND P0, PT, R8.reuse, 0xe00, PT ;  /* 0x00000e000800780c */ /* 0x040fe40003f06070 */
[----:B-12---:R-:W-:-:S04]  /*0720*/  LEA.HI R10, R8, 0x1, RZ, 0x17 ;  /* 0x00000001080a7811 */ /* 0x006fc800078fb8ff */
[----:B------:R-:W-:-:S04]  /*0730*/  LOP3.LUT R12, R10, 0x7, RZ, 0xc0, !PT ;  /* 0x000000070a0c7812 */ /* 0x000fc800078ec0ff */
[----:B------:R-:W-:-:S03]  /*0740*/  ISETP.NE.AND P1, PT, R12, RZ, PT ;  /* 0x000000ff0c00720c */ /* 0x000fc60003f25270 */
[----:B------:R-:W-:Y:S10]  /*0750*/  @!P0 BRA `(.L_x_11) ;  /* 0x0000000000588947 */ /* 0x000ff40003800000 */
[----:B0-----:R-:W0:Y:S01]  /*0760*/  LDC.64 R6, c[0x0][0x398] ;  /* 0x0000e600ff067b82 */ /* 0x001e220000000a00 */
[----:B------:R-:W-:Y:S01]  /*0770*/  LOP3.LUT R0, R10, 0xfffff8, RZ, 0xc0, !PT ;  /* 0x00fffff80a007812 */ /* 0x000fe200078ec0ff */
[----:B------:R-:W-:-:S04]  /*0780*/  IMAD R3, R2, 0x800, R3 ;  /* 0x0000080002037824 */ /* 0x000fc800078e0203 */
[----:B------:R-:W-:Y:S02]  /*0790*/  VIADD R3, R3, -UR14 ;  /* 0x8000000e03037c36 */ /* 0x000fe40008000000 */
[----:B------:R-:W-:Y:S01]  /*07a0*/  IMAD.MOV R0, RZ, RZ, -R0 ;  /* 0x000000ffff007224 */ /* 0x000fe200078e0a00 */
[----:B0-----:R-:W-:-:S05]  /*07b0*/  IADD3 R6, P0, PT, R6, 0x2000, RZ ;  /* 0x0000200006067810 */ /* 0x001fca0007f1e0ff */
[----:B------:R-:W-:-:S08]  /*07c0*/  IMAD.X R7, RZ, RZ, R7, P0 ;  /* 0x000000ffff077224 */ /* 0x000fd000000e0607 */
.L_x_12:
[----:B-1----:R-:W-:Y:S02]  /*07d0*/  IMAD.MOV.U32 R11, RZ, RZ, -0x1 ;  /* 0xffffffffff0b7424 */ /* 0x002fe400078e00ff */
[----:B------:R-:W-:-:S04]  /*07e0*/  IMAD.WIDE R4, R3, 0x4, R6 ;  /* 0x0000000403047825 */ /* 0x000fc800078e0206 */
[----:B------:R-:W-:Y:S01]  /*07f0*/  VIADD R0, R0, 0x8 ;  /* 0x0000000800007836 */ /* 0x000fe20000000000 */
[----:B------:R1:W-:Y:S01]  /*0800*/  STG.E desc[UR8][R4.64+-0x2000], R11 ;  /* 0xffe0000b04007986 */ /* 0x0003e2000c101908 */
[----:B------:R-:W-:Y:S02]  /*0810*/  VIADD R9, R9, 0x1000 ;  /* 0x0000100009097836 */ /* 0x000fe40000000000 */
[----:B------:R-:W-:Y:S01]  /*0820*/  VIADD R3, R3, 0x1000 ;  /* 0x0000100003037836 */ /* 0x000fe20000000000 */
[----:B------:R1:W-:Y:S01]  /*0830*/  STG.E desc[UR8][R4.64+-0x1800], R11 ;  /* 0xffe8000b04007986 */ /* 0x0003e2000c101908 */
[----:B------:R-:W-:-:S03]  /*0840*/  ISETP.NE.AND P0, PT, R0, RZ, PT ;  /* 0x000000ff0000720c */ /* 0x000fc60003f05270 */
[----:B------:R1:W-:Y:S04]  /*0850*/  STG.E desc[UR8][R4.64+-0x1000], R11 ;  /* 0xfff0000b04007986 */ /* 0x0003e8000c101908 */
[----:B------:R1:W-:Y:S04]  /*0860*/  STG.E desc[UR8][R4.64+-0x800], R11 ;  /* 0xfff8000b04007986 */ /* 0x0003e8000c101908 */
[----:B------:R1:W-:Y:S04]  /*0870*/  STG.E desc[UR8][R4.64], R11 ;  /* 0x0000000b04007986 */ /* 0x0003e8000c101908 */
[----:B------:R1:W-:Y:S04]  /*0880*/  STG.E desc[UR8][R4.64+0x800], R11 ;  /* 0x0008000b04007986 */ /* 0x0003e8000c101908 */
[----:B------:R1:W-:Y:S04]  /*0890*/  STG.E desc[UR8][R4.64+0x1000], R11 ;  /* 0x0010000b04007986 */ /* 0x0003e8000c101908 */
[----:B------:R1:W-:Y:S01]  /*08a0*/  STG.E desc[UR8][R4.64+0x1800], R11 ;  /* 0x0018000b04007986 */ /* 0x0003e2000c101908 */
[----:B------:R-:W-:Y:S05]  /*08b0*/  @P0 BRA `(.L_x_12) ;  /* 0xfffffffc00c40947 */ /* 0x000fea000383ffff */
.L_x_11:
[----:B------:R-:W-:Y:S05]  /*08c0*/  BSYNC.RECONVERGENT B0 ;  /* 0x0000000000007941 */ /* 0x000fea0003800200 */
.L_x_10:
[----:B------:R-:W-:Y:S05]  /*08d0*/  @!P1 EXIT ;  /* 0x000000000000994d */ /* 0x000fea0003800000 */
[----:B------:R-:W-:Y:S01]  /*08e0*/  ISETP.GE.U32.AND P0, PT, R12, 0x4, PT ;  /* 0x000000040c00780c */ /* 0x000fe20003f06070 */
[----:B------:R-:W-:Y:S01]  /*08f0*/  BSSY.RECONVERGENT B0, `(.L_x_13) ;  /* 0x000000c000007945 */ /* 0x000fe20003800200 */
[----:B------:R-:W-:-:S11]  /*0900*/  LOP3.LUT P1, R10, R10, 0x3, RZ, 0xc0, !PT ;  /* 0x000000030a0a7812 */ /* 0x000fd6000782c0ff */
[----:B------:R-:W-:Y:S05]  /*0910*/  @!P0 BRA `(.L_x_14) ;  /* 0x0000000000248947 */ /* 0x000fea0003800000 */
[----:B01----:R-:W0:Y:S01]  /*0920*/  LDC.64 R4, c[0x0][0x398] ;  /* 0x0000e600ff047b82 */ /* 0x003e220000000a00 */
[----:B------:R-:W-:Y:S02]  /*0930*/  IMAD R3, R2, 0x800, R9 ;  /* 0x0000080002037824 */ /* 0x000fe400078e0209 */
[----:B------:R-:W-:Y:S02]  /*0940*/  IMAD.MOV.U32 R7, RZ, RZ, -0x1 ;  /* 0xffffffffff077424 */ /* 0x000fe400078e00ff */
[----:B------:R-:W-:Y:S02]  /*0950*/  VIADD R9, R9, 0x800 ;  /* 0x0000080009097836 */ /* 0x000fe40000000000 */
[----:B0-----:R-:W-:-:S05]  /*0960*/  IMAD.WIDE R4, R3, 0x4, R4 ;  /* 0x0000000403047825 */ /* 0x001fca00078e0204 */
[----:B------:R2:W-:Y:S04]  /*0970*/  STG.E desc[UR8][R4.64], R7 ;  /* 0x0000000704007986 */ /* 0x0005e8000c101908 */
[----:B------:R2:W-:Y:S04]  /*0980*/  STG.E desc[UR8][R4.64+0x800], R7 ;  /* 0x0008000704007986 */ /* 0x0005e8000c101908 */
[----:B------:R2:W-:Y:S04]  /*0990*/  STG.E desc[UR8][R4.64+0x1000], R7 ;  /* 0x0010000704007986 */ /* 0x0005e8000c101908 */
[----:B------:R2:W-:Y:S02]  /*09a0*/  STG.E desc[UR8][R4.64+0x1800], R7 ;  /* 0x0018000704007986 */ /* 0x0005e4000c101908 */
.L_x_14:
[----:B------:R-:W-:Y:S05]  /*09b0*/  BSYNC.RECONVERGENT B0 ;  /* 0x0000000000007941 */ /* 0x000fea0003800200 */
.L_x_13:
[----:B------:R-:W-:Y:S05]  /*09c0*/  @!P1 EXIT ;  /* 0x000000000000994d */ /* 0x000fea0003800000 */
[----:B------:R-:W-:Y:S02]  /*09d0*/  ISETP.NE.AND P1, PT, R10, 0x1, PT ;  /* 0x000000010a00780c */ /* 0x000fe40003f25270 */
[----:B------:R-:W-:-:S11]  /*09e0*/  LOP3.LUT P0, RZ, R8, 0x200, RZ, 0xc0, !PT ;  /* 0x0000020008ff7812 */ /* 0x000fd6000780c0ff */
[----:B012---:R-:W0:Y:S01]  /*09f0*/  @P1 LDC.64 R4, c[0x0][0x398] ;  /* 0x0000e600ff041b82 */ /* 0x007e220000000a00 */
[----:B------:R-:W-:Y:S02]  /*0a00*/  @P1 IMAD R3, R2, 0x800, R9 ;  /* 0x0000080002031824 */ /* 0x000fe400078e0209 */
[----:B------:R-:W-:Y:S02]  /*0a10*/  @P1 IMAD.MOV.U32 R7, RZ, RZ, -0x1 ;  /* 0xffffffffff071424 */ /* 0x000fe400078e00ff */
[----:B0-----:R-:W-:-:S05]  /*0a20*/  @P1 IMAD.WIDE R4, R3, 0x4, R4 ;  /* 0x0000000403041825 */ /* 0x001fca00078e0204 */
[----:B------:R0:W-:Y:S04]  /*0a30*/  @P1 STG.E desc[UR8][R4.64], R7 ;  /* 0x0000000704001986 */ /* 0x0001e8000c101908 */
[----:B------:R0:W-:Y:S01]  /*0a40*/  @P1 STG.E desc[UR8][R4.64+0x800], R7 ;  /* 0x0008000704001986 */ /* 0x0001e2000c101908 */
[----:B------:R-:W-:Y:S05]  /*0a50*/  @P0 EXIT ;  /* 0x000000000000094d */ /* 0x000fea0003800000 */
[----:B0-----:R-:W0:Y:S01]  /*0a60*/  LDC.64 R4, c[0x0][0x398] ;  /* 0x0000e600ff047b82 */ /* 0x001e220000000a00 */
[----:B------:R-:W-:Y:S02]  /*0a70*/  @P1 VIADD R9, R9, 0x400 ;  /* 0x0000040009091836 */ /* 0x000fe40000000000 */
[----:B------:R-:W-:Y:S02]  /*0a80*/  IMAD.MOV.U32 R7, RZ, RZ, -0x1 ;  /* 0xffffffffff077424 */ /* 0x000fe400078e00ff */
[----:B------:R-:W-:-:S04]  /*0a90*/  IMAD R3, R2, 0x800, R9 ;  /* 0x0000080002037824 */ /* 0x000fc800078e0209 */
[----:B0-----:R-:W-:-:S05]  /*0aa0*/  IMAD.WIDE R2, R3, 0x4, R4 ;  /* 0x0000000403027825 */ /* 0x001fca00078e0204 */
[----:B------:R-:W-:Y:S01]  /*0ab0*/  STG.E desc[UR8][R2.64], R7 ;  /* 0x0000000702007986 */ /* 0x000fe2000c101908 */
[----:B------:R-:W-:Y:S05]  /*0ac0*/  EXIT ;  /* 0x000000000000794d */ /* 0x000fea0003800000 */
.L_x_0:
[----:B------:R-:W0:Y:S01]  /*0ad0*/  S2R R3, SR_TID.X ;  /* 0x0000000000037919 */ /* 0x000e220000002100 */
[----:B------:R-:W-:Y:S01]  /*0ae0*/  MOV R27, 0x400 ;  /* 0x00000400001b7802 */ /* 0x000fe20000000f00 */
[----:B------:R-:W1:Y:S01]  /*0af0*/  LDCU.64 UR6, c[0x0][0x3a8] ;  /* 0x00007500ff0677ac */ /* 0x000e620008000a00 */
[----:B------:R-:W-:Y:S01]  /*0b00*/  BSSY.RECONVERGENT B0, `(.L_x_15) ;  /* 0x0000138000007945 */ /* 0x000fe20003800200 */
[----:B------:R-:W2:Y:S02]  /*0b10*/  S2R R26, SR_CgaCtaId ;  /* 0x00000000001a7919 */ /* 0x000ea40000008800 */
[----:B------:R-:W-:Y:S01]  /*0b20*/  VIADD R5, R27, 0x68a0 ;  /* 0x000068a01b057836 */ /* 0x000fe20000000000 */
[----:B------:R-:W3:Y:S01]  /*0b30*/  LDCU.64 UR10, c[0x0][0x380] ;  /* 0x00007000ff0a77ac */ /* 0x000ee20008000a00 */
[C---:B0-----:R-:W-:Y:S01]  /*0b40*/  VIADD R31, R3.reuse, UR14 ;  /* 0x0000000e031f7c36 */ /* 0x041fe20008000000 */
[----:B------:R-:W-:Y:S02]  /*0b50*/  ISETP.GT.U32.AND P1, PT, R3, 0x1ff, PT ;  /* 0x000001ff0300780c */ /* 0x000fe40003f24070 */
[----:B--2---:R-:W-:-:S02]  /*0b60*/  LEA R28, R26, R5, 0x18 ;  /* 0x000000051a1c7211 */ /* 0x004fc400078ec0ff */
[----:B------:R-:W-:-:S03]  /*0b70*/  ISETP.GE.AND P0, PT, R31, R0, PT ;  /* 0x000000001f00720c */ /* 0x000fc60003f06270 */
[----:B------:R-:W-:-:S06]  /*0b80*/  IMAD R29, R3, 0x4, R28 ;  /* 0x00000004031d7824 */ /* 0x000fcc00078e021c */
[----:B------:R0:W-:Y:S01]  /*0b90*/  @!P1 STS [R29], RZ ;  /* 0x000000ff1d009388 */ /* 0x0001e20000000800 */
[----:B------:R-:W-:Y:S06]  /*0ba0*/  BAR.SYNC.DEFER_BLOCKING 0x0 ;  /* 0x0000000000007b1d */ /* 0x000fec0000010000 */
[----:B-1-3--:R-:W-:Y:S05]  /*0bb0*/  @P0 BRA `(.L_x_16) ;  /* 0x0000001000b00947 */ /* 0x00afea0003800000 */
[----:B------:R-:W1:Y:S01]  /*0bc0*/  LDCU.64 UR4, c[0x0][0x3a0] ;  /* 0x00007400ff0477ac */ /* 0x000e620008000a00 */
[----:B------:R-:W-:Y:S01]  /*0bd0*/  VIADDMNMX R30, R31, 0x200, R0, !PT ;  /* 0x000002001f1e7846 */ /* 0x000fe20007800100 */
[----:B------:R-:W-:Y:S01]  /*0be0*/  BSSY.RECONVERGENT B1, `(.L_x_17) ;  /* 0x000009c000017945 */ /* 0x000fe20003800200 */
[----:B------:R-:W-:Y:S01]  /*0bf0*/  LOP3.LUT R5, RZ, R3, RZ, 0x33, !PT ;  /* 0x00000003ff057212 */ /* 0x000fe200078e33ff */
[----:B------:R-:W-:-:S03]  /*0c00*/  IMAD.MOV.U32 R33, RZ, RZ, R31 ;  /* 0x000000ffff217224 */ /* 0x000fc600078e001f */
[----:B------:R-:W-:-:S04]  /*0c10*/  IADD3 R30, PT, PT, R30, -UR14, R5 ;  /* 0x8000000e1e1e7c10 */ /* 0x000fc8000fffe005 */
[C---:B------:R-:W-:Y:S02]  /*0c20*/  ISETP.GE.U32.AND P0, PT, R30.reuse, 0xe00, PT ;  /* 0x00000e001e00780c */ /* 0x040fe40003f06070 */
[----:B------:R-:W-:-:S04]  /*0c30*/  LEA.HI R32, R30, 0x1, RZ, 0x17 ;  /* 0x000000011e207811 */ /* 0x000fc800078fb8ff */
[----:B------:R-:W-:Y:S01]  /*0c40*/  LOP3.LUT R35, R32, 0x7, RZ, 0xc0, !PT ;  /* 0x0000000720237812 */ /* 0x000fe200078ec0ff */
[----:B-1----:R-:W-:-:S04]  /*0c50*/  IMAD.WIDE.U32 R4, R2, UR4, RZ ;  /* 0x0000000402047c25 */ /* 0x002fc8000f8e00ff */
[----:B------:R-:W-:Y:S02]  /*0c60*/  IMAD R7, R2, UR5, R5 ;  /* 0x0000000502077c24 */ /* 0x000fe4000f8e0205 */
[----:B------:R-:W-:Y:S05]  /*0c70*/  @!P0 BRA `(.L_x_18) ;  /* 0x0000000800488947 */ /* 0x000fea0003800000 */
[----:B------:R-:W-:Y:S01]  /*0c80*/  LOP3.LUT R34, R32, 0xfffff8, RZ, 0xc0, !PT ;  /* 0x00fffff820227812 */ /* 0x000fe200078ec0ff */
[----:B------:R-:W-:Y:S01]  /*0c90*/  BSSY.RECONVERGENT B2, `(.L_x_19) ;  /* 0x000008f000027945 */ /* 0x000fe20003800200 */
[----:B------:R-:W-:-:S03]  /*0ca0*/  VIADD R33, R31, 0x800 ;  /* 0x000008001f217836 */ /* 0x000fc60000000000 */
[----:B------:R-:W-:-:S07]  /*0cb0*/  IMAD.MOV R34, RZ, RZ, -R34 ;  /* 0x000000ffff227224 */ /* 0x000fce00078e0a22 */
.L_x_20:
[----:B-1----:R-:W-:Y:S01]  /*0cc0*/  SHF.R.S32.HI R6, RZ, 0x1f, R33 ;  /* 0x0000001fff067819 */ /* 0x002fe20000011421 */
[C---:B------:R-:W-:Y:S02]  /*0cd0*/  VIADD R21, R33.reuse, 0xfffff800 ;  /* 0xfffff80021157836 */ /* 0x040fe40000000000 */
[C---:B------:R-:W-:Y:S02]  /*0ce0*/  VIADD R13, R33.reuse, 0xfffffe00 ;  /* 0xfffffe00210d7836 */ /* 0x040fe40000000000 */
[----:B------:R-:W-:Y:S01]  /*0cf0*/  IMAD R8, R6, UR6, RZ ;  /* 0x0000000606087c24 */ /* 0x000fe2000f8e02ff */
[----:B------:R-:W-:Y:S01]  /*0d00*/  SHF.R.S32.HI R12, RZ, 0x1f, R21 ;  /* 0x0000001fff0c7819 */ /* 0x000fe20000011415 */
[----:B------:R-:W-:Y:S01]  /*0d10*/  IMAD.MOV.U32 R6, RZ, RZ, R4 ;  /* 0x000000ffff067224 */ /* 0x000fe200078e0004 */
[----:B------:R-:W-:Y:S01]  /*0d20*/  SHF.R.S32.HI R14, RZ, 0x1f, R13 ;  /* 0x0000001fff0e7819 */ /* 0x000fe2000001140d */
[C---:B------:R-:W-:Y:S02]  /*0d30*/  IMAD R9, R33.reuse, UR7, R8 ;  /* 0x0000000721097c24 */ /* 0x040fe4000f8e0208 */
[----:B------:R-:W-:-:S04]  /*0d40*/  IMAD.WIDE.U32 R10, R33, UR6, R6 ;  /* 0x00000006210a7c25 */ /* 0x000fc8000f8e0006 */
[----:B------:R-:W-:Y:S01]  /*0d50*/  IMAD.IADD R9, R11, 0x1, R9 ;  /* 0x000000010b097824 */ /* 0x000fe200078e0209 */
[C---:B------:R-:W-:Y:S01]  /*0d60*/  LEA R8, P0, R10.reuse, UR10, 0x2 ;  /* 0x0000000a0a087c11 */ /* 0x040fe2000f8010ff */
[C---:B------:R-:W-:Y:S02]  /*0d70*/  VIADD R23, R33.reuse, 0xfffffa00 ;  /* 0xfffffa0021177836 */ /* 0x040fe40000000000 */
[C---:B------:R-:W-:Y:S01]  /*0d80*/  VIADD R11, R33.reuse, 0xfffffc00 ;  /* 0xfffffc00210b7836 */ /* 0x040fe20000000000 */
[----:B------:R-:W-:Y:S01]  /*0d90*/  LEA.HI.X R9, R10, UR11, R9, 0x2, P0 ;  /* 0x0000000b0a097c11 */ /* 0x000fe200080f1409 */
[----:B------:R-:W-:Y:S01]  /*0da0*/  IMAD R16, R12, UR6, RZ ;  /* 0x000000060c107c24 */ /* 0x000fe2000f8e02ff */
[----:B------:R-:W-:Y:S01]  /*0db0*/  SHF.R.S32.HI R10, RZ, 0x1f, R23 ;  /* 0x0000001fff0a7819 */ /* 0x000fe20000011417 */
[----:B------:R-:W-:Y:S01]  /*0dc0*/  VIADD R19, R33, 0x200 ;  /* 0x0000020021137836 */ /* 0x000fe20000000000 */
[----:B------:R-:W-:Y:S01]  /*0dd0*/  SHF.R.S32.HI R12, RZ, 0x1f, R11 ;  /* 0x0000001fff0c7819 */ /* 0x000fe2000001140b */
[----:B------:R-:W-:-:S02]  /*0de0*/  IMAD R15, R21, UR7, R16 ;  /* 0x00000007150f7c24 */ /* 0x000fc4000f8e0210 */
[----:B------:R-:W-:Y:S01]  /*0df0*/  IMAD R16, R14, UR6, RZ ;  /* 0x000000060e107c24 */ /* 0x000fe2000f8e02ff */
[----:B------:R-:W-:Y:S01]  /*0e00*/  SHF.R.S32.HI R14, RZ, 0x1f, R19 ;  /* 0x0000001fff0e7819 */ /* 0x000fe20000011413 */
[----:B------:R-:W-:Y:S02]  /*0e10*/  IMAD R10, R10, UR6, RZ ;  /* 0x000000060a0a7c24 */ /* 0x000fe4000f8e02ff */
[----:B------:R-:W-:-:S04]  /*0e20*/  IMAD.WIDE.U32 R20, R21, UR6, R6 ;  /* 0x0000000615147c25 */ /* 0x000fc8000f8e0006 */
[----:B------:R-:W-:Y:S02]  /*0e30*/  IMAD R12, R12, UR6, RZ ;  /* 0x000000060c0c7c24 */ /* 0x000fe4000f8e02ff */
[----:B------:R-:W-:Y:S02]  /*0e40*/  IMAD R17, R23, UR7, R10 ;  /* 0x0000000717117c24 */ /* 0x000fe4000f8e020a */
[----:B------:R-:W-:Y:S02]  /*0e50*/  IMAD R25, R11, UR7, R12 ;  /* 0x000000070b197c24 */ /* 0x000fe4000f8e020c */
[----:B------:R-:W-:Y:S01]  /*0e60*/  IMAD R18, R14, UR6, RZ ;  /* 0x000000060e127c24 */ /* 0x000fe2000f8e02ff */
[----:B------:R-:W-:Y:S01]  /*0e70*/  LEA R14, P0, R20, UR10, 0x2 ;  /* 0x0000000a140e7c11 */ /* 0x000fe2000f8010ff */
[----:B------:R-:W-:Y:S02]  /*0e80*/  IMAD.IADD R15, R21, 0x1, R15 ;  /* 0x00000001150f7824 */ /* 0x000fe400078e020f */
[----:B------:R-:W-:-:S03]  /*0e90*/  IMAD.WIDE.U32 R10, R11, UR6, R6 ;  /* 0x000000060b0a7c25 */ /* 0x000fc6000f8e0006 */
[----:B------:R-:W-:Y:S01]  /*0ea0*/  LEA.HI.X R15, R20, UR11, R15, 0x2, P0 ;  /* 0x0000000b140f7c11 */ /* 0x000fe200080f140f */
[----:B------:R-:W-:Y:S01]  /*0eb0*/  IMAD.WIDE.U32 R22, R23, UR6, R6 ;  /* 0x0000000617167c25 */ /* 0x000fe2000f8e0006 */
[----:B------:R-:W-:-:S03]  /*0ec0*/  LEA R20, P0, R10, UR10, 0x2 ;  /* 0x0000000a0a147c11 */ /* 0x000fc6000f8010ff */
[C---:B------:R-:W-:Y:S01]  /*0ed0*/  IMAD R37, R13.reuse, UR7, R16 ;  /* 0x000000070d257c24 */ /* 0x040fe2000f8e0210 */
[----:B------:R-:W-:Y:S01]  /*0ee0*/  LEA R16, P2, R22, UR10, 0x2 ;  /* 0x0000000a16107c11 */ /* 0x000fe2000f8410ff */
[----:B------:R-:W-:Y:S01]  /*0ef0*/  IMAD.WIDE.U32 R12, R13, UR6, R6 ;  /* 0x000000060d0c7c25 */ /* 0x000fe2000f8e0006 */
[----:B------:R-:W2:Y:S03]  /*0f00*/  LDG.E R14, desc[UR8][R14.64] ;  /* 0x000000080e0e7981 */ /* 0x000ea6000c1e1900 */
[C---:B------:R-:W-:Y:S02]  /*0f10*/  IMAD R21, R19.reuse, UR7, R18 ;  /* 0x0000000713157c24 */ /* 0x040fe4000f8e0212 */
[----:B------:R-:W-:-:S04]  /*0f20*/  IMAD.WIDE.U32 R18, R19, UR6, R6 ;  /* 0x0000000613127c25 */ /* 0x000fc8000f8e0006 */
[----:B------:R-:W-:Y:S01]  /*0f30*/  IMAD.IADD R25, R11, 0x1, R25 ;  /* 0x000000010b197824 */ /* 0x000fe200078e0219 */
[----:B------:R-:W-:Y:S01]  /*0f40*/  LEA R24, P3, R18, UR10, 0x2 ;  /* 0x0000000a12187c11 */ /* 0x000fe2000f8610ff */
[----:B------:R-:W-:Y:S02]  /*0f50*/  IMAD.IADD R17, R23, 0x1, R17 ;  /* 0x0000000117117824 */ /* 0x000fe400078e0211 */
[----:B------:R-:W-:Y:S02]  /*0f60*/  VIADD R11, R33, 0x400 ;  /* 0x00000400210b7836 */ /* 0x000fe40000000000 */
[----:B------:R-:W-:Y:S01]  /*0f70*/  IMAD.IADD R37, R13, 0x1, R37 ;  /* 0x000000010d257824 */ /* 0x000fe200078e0225 */
[----:B------:R-:W-:Y:S01]  /*0f80*/  LEA.HI.X R17, R22, UR11, R17, 0x2, P2 ;  /* 0x0000000b16117c11 */ /* 0x000fe200090f1411 */
[----:B------:R-:W-:Y:S01]  /*0f90*/  IMAD.IADD R13, R19, 0x1, R21 ;  /* 0x00000001130d7824 */ /* 0x000fe200078e0215 */
[----:B------:R-:W-:Y:S01]  /*0fa0*/  LEA.HI.X R21, R10, UR11, R25, 0x2, P0 ;  /* 0x0000000b0a157c11 */ /* 0x000fe200080f1419 */
[----:B------:R-:W-:Y:S01]  /*0fb0*/  VIADD R19, R33, 0x600 ;  /* 0x0000060021137836 */ /* 0x000fe20000000000 */
[----:B------:R-:W-:Y:S01]  /*0fc0*/  SHF.R.S32.HI R10, RZ, 0x1f, R11 ;  /* 0x0000001fff0a7819 */ /* 0x000fe2000001140b */
[----:B------:R-:W3:Y:S01]  /*0fd0*/  LDG.E R16, desc[UR8][R16.64] ;  /* 0x0000000810107981 */ /* 0x000ee2000c1e1900 */
[----:B------:R-:W-:-:S02]  /*0fe0*/  LEA R22, P2, R12, UR10, 0x2 ;  /* 0x0000000a0c167c11 */ /* 0x000fc4000f8410ff */
[----:B------:R-:W-:Y:S01]  /*0ff0*/  LEA.HI.X R25, R18, UR11, R13, 0x2, P3 ;  /* 0x0000000b12197c11 */ /* 0x000fe200098f140d */
[----:B------:R-:W-:Y:S01]  /*1000*/  IMAD R10, R10, UR6, RZ ;  /* 0x000000060a0a7c24 */ /* 0x000fe2000f8e02ff */
[----:B------:R-:W-:Y:S01]  /*1010*/  LEA.HI.X R23, R12, UR11, R37, 0x2, P2 ;  /* 0x0000000b0c177c11 */ /* 0x000fe200090f1425 */
[----:B------:R1:W4:Y:S01]  /*1020*/  LDG.E R18, desc[UR8][R8.64] ;  /* 0x0000000808127981 */ /* 0x000322000c1e1900 */
[----:B------:R-:W-:Y:S01]  /*1030*/  SHF.R.S32.HI R12, RZ, 0x1f, R19 ;  /* 0x0000001fff0c7819 */ /* 0x000fe20000011413 */
[C---:B------:R-:W-:Y:S02]  /*1040*/  IMAD R13, R11.reuse, UR7, R10 ;  /* 0x000000070b0d7c24 */ /* 0x040fe4000f8e020a */
[----:B------:R-:W-:Y:S01]  /*1050*/  IMAD.WIDE.U32 R10, R11, UR6, R6 ;  /* 0x000000060b0a7c25 */ /* 0x000fe2000f8e0006 */
[----:B------:R-:W5:Y:S03]  /*1060*/  LDG.E R20, desc[UR8][R20.64] ;  /* 0x0000000814147981 */ /* 0x000f66000c1e1900 */
[----:B------:R-:W-:Y:S01]  /*1070*/  IMAD R36, R12, UR6, RZ ;  /* 0x000000060c247c24 */ /* 0x000fe2000f8e02ff */
[----:B------:R-:W4:Y:S01]  /*1080*/  LDG.E R22, desc[UR8][R22.64] ;  /* 0x0000000816167981 */ /* 0x000f22000c1e1900 */
[----:B-1----:R-:W-:Y:S01]  /*1090*/  IMAD.IADD R9, R11, 0x1, R13 ;  /* 0x000000010b097824 */ /* 0x002fe200078e020d */
[C---:B------:R-:W-:Y:S01]  /*10a0*/  LEA R8, P0, R10.reuse, UR10, 0x2 ;  /* 0x0000000a0a087c11 */ /* 0x040fe2000f8010ff */
[C---:B------:R-:W-:Y:S01]  /*10b0*/  IMAD.WIDE.U32 R12, R19.reuse, UR6, R6 ;  /* 0x00000006130c7c25 */ /* 0x040fe2000f8e0006 */
[----:B------:R-:W4:Y:S03]  /*10c0*/  LDG.E R24, desc[UR8][R24.64] ;  /* 0x0000000818187981 */ /* 0x000f26000c1e1900 */
[----:B------:R-:W-:Y:S01]  /*10d0*/  IMAD R11, R19, UR7, R36 ;  /* 0x00000007130b7c24 */ /* 0x000fe2000f8e0224 */
[----:B------:R-:W-:-:S02]  /*10e0*/  LEA.HI.X R9, R10, UR11, R9, 0x2, P0 ;  /* 0x0000000b0a097c11 */ /* 0x000fc400080f1409 */
[C---:B------:R-:W-:Y:S01]  /*10f0*/  LEA R10, P0, R12.reuse, UR10, 0x2 ;  /* 0x0000000a0c0a7c11 */ /* 0x040fe2000f8010ff */
[----:B------:R-:W-:Y:S02]  /*1100*/  IMAD.IADD R11, R13, 0x1, R11 ;  /* 0x000000010d0b7824 */ /* 0x000fe400078e020b */
[----:B------:R-:W4:Y:S03]  /*1110*/  LDG.E R21, desc[UR8][R8.64] ;  /* 0x0000000808157981 */ /* 0x000f26000c1e1900 */
[----:B------:R-:W-:-:S05]  /*1120*/  LEA.HI.X R11, R12, UR11, R11, 0x2, P0 ;  /* 0x0000000b0c0b7c11 */ /* 0x000fca00080f140b */
[----:B------:R-:W4:Y:S01]  /*1130*/  LDG.E R10, desc[UR8][R10.64] ;  /* 0x000000080a0a7981 */ /* 0x000f22000c1e1900 */
[----:B------:R-:W-:Y:S02]  /*1140*/  VIADD R34, R34, 0x8 ;  /* 0x0000000822227836 */ /* 0x000fe40000000000 */
[----:B------:R-:W-:Y:S01]  /*1150*/  VIADD R33, R33, 0x1000 ;  /* 0x0000100021217836 */ /* 0x000fe20000000000 */
[----:B--2---:R-:W1:Y:S01]  /*1160*/  F2F.F16.F32 R6, R14 ;  /* 0x0000000e00067304 */ /* 0x004e620000200800 */
[----:B------:R-:W-:-:S07]  /*1170*/  FSETP.GEU.AND P6, PT, R14, RZ, PT ;  /* 0x000000ff0e00720b */ /* 0x000fce0003fce000 */
[----:B---3--:R-:W2:Y:S01]  /*1180*/  F2F.F16.F32 R12, R16 ;  /* 0x00000010000c7304 */ /* 0x008ea20000200800 */
[----:B------:R-:W-:-:S07]  /*1190*/  FSETP.GEU.AND P0, PT, R16, RZ, PT ;  /* 0x000000ff1000720b */ /* 0x000fce0003f0e000 */
[----:B-----5:R-:W3:Y:S01]  /*11a0*/  F2F.F16.F32 R13, R20 ;  /* 0x00000014000d7304 */ /* 0x020ee20000200800 */
[----:B------:R-:W-:Y:S02]  /*11b0*/  FSETP.GEU.AND P2, PT, R20, RZ, PT ;  /* 0x000000ff1400720b */ /* 0x000fe40003f4e000 */
[----:B----4-:R-:W-:Y:S02]  /*11c0*/  FSETP.GEU.AND P4, PT, R18, RZ, PT ;  /* 0x000000ff1200720b */ /* 0x010fe40003f8e000 */
[----:B-1----:R-:W-:-:S03]  /*11d0*/  @P6 LOP3.LUT R6, R6, 0x7f80, RZ, 0xc, !PT ;  /* 0x00007f8006066812 */ /* 0x002fc600078e0cff */
[----:B------:R-:W1:Y:S01]  /*11e0*/  F2F.F16.F32 R17, R18 ;  /* 0x0000001200117304 */ /* 0x000e620000200800 */
[----:B------:R-:W-:Y:S02]  /*11f0*/  FSETP.GEU.AND P3, PT, R22, RZ, PT ;  /* 0x000000ff1600720b */ /* 0x000fe40003f6e000 */
[----:B--2---:R-:W-:-:S05]  /*1200*/  @P0 LOP3.LUT R12, R12, 0x7f80, RZ, 0xc, !PT ;  /* 0x00007f800c0c0812 */ /* 0x004fca00078e0cff */
[----:B------:R-:W2:Y:S01]  /*1210*/  F2F.F16.F32 R15, R22 ;  /* 0x00000016000f7304 */ /* 0x000ea20000200800 */
[----:B------:R-:W-:Y:S02]  /*1220*/  FSETP.GEU.AND P6, PT, R21, RZ, PT ;  /* 0x000000ff1500720b */ /* 0x000fe40003fce000 */
[----:B---3--:R-:W-:Y:S02]  /*1230*/  @P2 LOP3.LUT R13, R13, 0x7f80, RZ, 0xc, !PT ;  /* 0x00007f800d0d2812 */ /* 0x008fe400078e0cff */
[----:B------:R-:W-:-:S03]  /*1240*/  FSETP.GEU.AND P5, PT, R24, RZ, PT ;  /* 0x000000ff1800720b */ /* 0x000fc60003fae000 */
[----:B------:R-:W3:Y:S01]  /*1250*/  F2F.F16.F32 R19, R24 ;  /* 0x0000001800137304 */ /* 0x000ee20000200800 */
[----:B------:R-:W-:Y:S02]  /*1260*/  LOP3.LUT R6, R6, 0xffff, RZ, 0xc0, !PT ;  /* 0x0000ffff06067812 */ /* 0x000fe400078ec0ff */
[----:B------:R-:W-:Y:S02]  /*1270*/  FSETP.GEU.AND P0, PT, R10, RZ, PT ;  /* 0x000000ff0a00720b */ /* 0x000fe40003f0e000 */
[----:B------:R-:W-:-:S03]  /*1280*/  LOP3.LUT R8, R12, 0xffff, RZ, 0xc0, !PT ;  /* 0x0000ffff0c087812 */ /* 0x000fc600078ec0ff */
[----:B------:R-:W4:Y:S01]  /*1290*/  F2F.F16.F32 R21, R21 ;  /* 0x0000001500157304 */ /* 0x000f220000200800 */
[----:B------:R-:W-:Y:S02]  /*12a0*/  LOP3.LUT R9, R13, 0xffff, RZ, 0xc0, !PT ;  /* 0x0000ffff0d097812 */ /* 0x000fe400078ec0ff */
[----:B------:R-:W-:-:S05]  /*12b0*/  SHF.R.U32.HI R6, RZ, 0x7, R6 ;  /* 0x00000007ff067819 */ /* 0x000fca0000011606 */
[----:B------:R5:W0:Y:S01]  /*12c0*/  F2F.F16.F32 R11, R10 ;  /* 0x0000000a000b7304 */ /* 0x000a220000200800 */
[----:B------:R-:W-:Y:S02]  /*12d0*/  SHF.R.U32.HI R8, RZ, 0x7, R8 ;  /* 0x00000007ff087819 */ /* 0x000fe40000011608 */
[----:B------:R-:W-:Y:S02]  /*12e0*/  SHF.R.U32.HI R9, RZ, 0x7, R9 ;  /* 0x00000007ff097819 */ /* 0x000fe40000011609 */
[----:B------:R-:W-:Y:S02]  /*12f0*/  LOP3.LUT R13, R6, 0xffff, RZ, 0xc0, !PT ;  /* 0x0000ffff060d7812 */ /* 0x000fe400078ec0ff */
[----:B-1----:R-:W-:Y:S02]  /*1300*/  @P4 LOP3.LUT R17, R17, 0x7f80, RZ, 0xc, !PT ;  /* 0x00007f8011114812 */ /* 0x002fe400078e0cff */
[----:B------:R-:W-:Y:S02]  /*1310*/  LOP3.LUT R23, R8, 0xffff, RZ, 0xc0, !PT ;  /* 0x0000ffff08177812 */ /* 0x000fe400078ec0ff */
[----:B------:R-:W-:-:S02]  /*1320*/  LOP3.LUT R9, R9, 0xffff, RZ, 0xc0, !PT ;  /* 0x0000ffff09097812 */ /* 0x000fc400078ec0ff */
[----:B--2---:R-:W-:Y:S01]  /*1330*/  @P3 LOP3.LUT R15, R15, 0x7f80, RZ, 0xc, !PT ;  /* 0x00007f800f0f3812 */ /* 0x004fe200078e0cff */
[--C-:B------:R-:W-:Y:S01]  /*1340*/  IMAD R6, R13, 0x4, R28.reuse ;  /* 0x000000040d067824 */ /* 0x100fe200078e021c */
[----:B-----5:R-:W-:Y:S02]  /*1350*/  LOP3.LUT R10, R17, 0xffff, RZ, 0xc0, !PT ;  /* 0x0000ffff110a7812 */ /* 0x020fe400078ec0ff */
[----:B---3--:R-:W-:Y:S01]  /*1360*/  @P5 LOP3.LUT R19, R19, 0x7f80, RZ, 0xc, !PT ;  /* 0x00007f8013135812 */ /* 0x008fe200078e0cff */
[--C-:B------:R-:W-:Y:S01]  /*1370*/  IMAD R8, R23, 0x4, R28.reuse ;  /* 0x0000000417087824 */ /* 0x100fe200078e021c */
[----:B----4-:R-:W-:Y:S02]  /*1380*/  @P6 LOP3.LUT R21, R21, 0x7f80, RZ, 0xc, !PT ;  /* 0x00007f8015156812 */ /* 0x010fe400078e0cff */
[----:B0-----:R-:W-:Y:S01]  /*1390*/  @P0 LOP3.LUT R11, R11, 0x7f80, RZ, 0xc, !PT ;  /* 0x00007f800b0b0812 */ /* 0x001fe200078e0cff */
[----:B------:R-:W-:Y:S01]  /*13a0*/  IMAD R9, R9, 0x4, R28 ;  /* 0x0000000409097824 */ /* 0x000fe200078e021c */
[----:B------:R-:W-:Y:S01]  /*13b0*/  LOP3.LUT R15, R15, 0xffff, RZ, 0xc0, !PT ;  /* 0x0000ffff0f0f7812 */ /* 0x000fe200078ec0ff */
[----:B------:R0:W-:Y:S01]  /*13c0*/  ATOMS.POPC.INC.32 RZ, [R6+URZ] ;  /* 0x0000000006ff7f8c */ /* 0x0001e2000d8000ff */
[----:B------:R-:W-:-:S02]  /*13d0*/  SHF.R.U32.HI R10, RZ, 0x7, R10 ;  /* 0x00000007ff0a7819 */ /* 0x000fc4000001160a */
[----:B------:R-:W-:Y:S01]  /*13e0*/  LOP3.LUT R19, R19, 0xffff, RZ, 0xc0, !PT ;  /* 0x0000ffff13137812 */ /* 0x000fe200078ec0ff */
[----:B------:R1:W-:Y:S01]  /*13f0*/  ATOMS.POPC.INC.32 RZ, [R8+URZ] ;  /* 0x0000000008ff7f8c */ /* 0x0003e2000d8000ff */
[----:B------:R-:W-:Y:S02]  /*1400*/  LOP3.LUT R21, R21, 0xffff, RZ, 0xc0, !PT ;  /* 0x0000ffff15157812 */ /* 0x000fe400078ec0ff */
[----:B------:R-:W-:Y:S01]  /*1410*/  LOP3.LUT R11, R11, 0xffff, RZ, 0xc0, !PT ;  /* 0x0000ffff0b0b7812 */ /* 0x000fe200078ec0ff */
[----:B------:R2:W-:Y:S01]  /*1420*/  ATOMS.POPC.INC.32 RZ, [R9+URZ] ;  /* 0x0000000009ff7f8c */ /* 0x0005e2000d8000ff */
[----:B0-----:R-:W-:Y:S02]  /*1430*/  SHF.R.U32.HI R6, RZ, 0x7, R15 ;  /* 0x00000007ff067819 */ /* 0x001fe4000001160f */
[----:B------:R-:W-:Y:S02]  /*1440*/  LOP3.LUT R13, R10, 0xffff, RZ, 0xc0, !PT ;  /* 0x0000ffff0a0d7812 */ /* 0x000fe400078ec0ff */
[----:B-1----:R-:W-:-:S02]  /*1450*/  SHF.R.U32.HI R8, RZ, 0x7, R19 ;  /* 0x00000007ff087819 */ /* 0x002fc40000011613 */
[----:B------:R-:W-:Y:S02]  /*1460*/  SHF.R.U32.HI R10, RZ, 0x7, R11 ;  /* 0x00000007ff0a7819 */ /* 0x000fe4000001160b */
[----:B--2---:R-:W-:Y:S02]  /*1470*/  SHF.R.U32.HI R9, RZ, 0x7, R21 ;  /* 0x00000007ff097819 */ /* 0x004fe40000011615 */
[----:B------:R-:W-:Y:S02]  /*1480*/  LOP3.LUT R11, R6, 0xffff, RZ, 0xc0, !PT ;  /* 0x0000ffff060b7812 */ /* 0x000fe400078ec0ff */
[----:B------:R-:W-:Y:S02]  /*1490*/  LOP3.LUT R15, R8, 0xffff, RZ, 0xc0, !PT ;  /* 0x0000ffff080f7812 */ /* 0x000fe400078ec0ff */
[----:B------:R-:W-:Y:S02]  /*14a0*/  ISETP.NE.AND P0, PT, R34, RZ, PT ;  /* 0x000000ff2200720c */ /* 0x000fe40003f05270 */
[----:B------:R-:W-:Y:S01]  /*14b0*/  LOP3.LUT R17, R9, 0xffff, RZ, 0xc0, !PT ;  /* 0x0000ffff09117812 */ /* 0x000fe200078ec0ff */
[--C-:B------:R-:W-:Y:S01]  /*14c0*/  IMAD R6, R11, 0x4, R28.reuse ;  /* 0x000000040b067824 */ /* 0x100fe200078e021c */
[----:B------:R-:W-:Y:S01]  /*14d0*/  LOP3.LUT R19, R10, 0xffff, RZ, 0xc0, !PT ;  /* 0x0000ffff0a137812 */ /* 0x000fe200078ec0ff */
[----:B------:R-:W-:-:S02]  /*14e0*/  IMAD R8, R13, 0x4, R28 ;  /* 0x000000040d087824 */ /* 0x000fc400078e021c */
[--C-:B------:R-:W-:Y:S01]  /*14f0*/  IMAD R9, R15, 0x4, R28.reuse ;  /* 0x000000040f097824 */ /* 0x100fe200078e021c */
[----:B------:R1:W-:Y:S01]  /*1500*/  ATOMS.POPC.INC.32 RZ, [R6+URZ] ;  /* 0x0000000006ff7f8c */ /* 0x0003e2000d8000ff */
[--C-:B------:R-:W-:Y:S02]  /*1510*/  IMAD R10, R17, 0x4, R28.reuse ;  /* 0x00000004110a7824 */ /* 0x100fe400078e021c */
[----:B------:R-:W-:Y:S01]  /*1520*/  IMAD R11, R19, 0x4, R28 ;  /* 0x00000004130b7824 */ /* 0x000fe200078e021c */
[----:B------:R1:W-:Y:S04]  /*1530*/  ATOMS.POPC.INC.32 RZ, [R8+URZ] ;  /* 0x0000000008ff7f8c */ /* 0x0003e8000d8000ff */
[----:B------:R1:W-:Y:S04]  /*1540*/  ATOMS.POPC.INC.32 RZ, [R9+URZ] ;  /* 0x0000000009ff7f8c */ /* 0x0003e8000d8000ff */
[----:B------:R1:W-:Y:S04]  /*1550*/  ATOMS.POPC.INC.32 RZ, [R10+URZ] ;  /* 0x000000000aff7f8c */ /* 0x0003e8000d8000ff */
[----:B------:R1:W-:Y:S01]  /*1560*/  ATOMS.POPC.INC.32 RZ, [R11+URZ] ;  /* 0x000000000bff7f8c */ /* 0x0003e2000d8000ff */
[----:B------:R-:W-:Y:S05]  /*1570*/  @P0 BRA `(.L_x_20) ;  /* 0xfffffff400d00947 */ /* 0x000fea000383ffff */
[----:B------:R-:W-:Y:S05]  /*1580*/  BSYNC.RECONVERGENT B2 ;  /* 0x0000000000027941 */ /* 0x000fea0003800200 */
.L_x_19:
[----:B------:R-:W-:-:S07]  /*1590*/  VIADD R33, R33, 0xfffff800 ;  /* 0xfffff80021217836 */ /* 0x000fce0000000000 */
.L_x_18:
[----:B------:R-:W-:Y:S05]  /*15a0*/  BSYNC.RECONVERGENT B1 ;  /* 0x0000000000017941 */ /* 0x000fea0003800200 */
.L_x_17:
[----:B------:R-:W-:-:S13]  /*15b0*/  ISETP.NE.AND P0, PT, R35, RZ, PT ;  /* 0x000000ff2300720c */ /* 0x000fda0003f05270 */
[----:B------:R-:W-:Y:S05]  /*15c0*/  @!P0 BRA `(.L_x_16) ;  /* 0x00000008002c8947 */ /* 0x000fea0003800000 */
[----:B------:R-:W-:Y:S01]  /*15d0*/  ISETP.GE.U32.AND P2, PT, R35, 0x4, PT ;  /* 0x000000042300780c */ /* 0x000fe20003f46070 */
[----:B------:R-:W-:Y:S01]  /*15e0*/  BSSY.RECONVERGENT B1, `(.L_x_21) ;  /* 0x000004a000017945 */ /* 0x000fe20003800200 */
[----:B------:R-:W-:-:S11]  /*15f0*/  LOP3.LUT P0, R32, R32, 0x3, RZ, 0xc0, !PT ;  /* 0x0000000320207812 */ /* 0x000fd6000780c0ff */
[----:B------:R-:W-:Y:S05]  /*1600*/  @!P2 BRA `(.L_x_22) ;  /* 0x00000004001ca947 */ /* 0x000fea0003800000 */
[----:B------:R-:W2:Y:S01]  /*1610*/  LDCU.64 UR4, c[0x0][0x3a8] ;  /* 0x00007500ff0477ac */ /* 0x000ea20008000a00 */
[C---:B-1----:R-:W-:Y:S01]  /*1620*/  VIADD R9, R33.reuse, 0x200 ;  /* 0x0000020021097836 */ /* 0x042fe20000000000 */
[----:B------:R-:W-:Y:S01]  /*1630*/  SHF.R.S32.HI R8, RZ, 0x1f, R33 ;  /* 0x0000001fff087819 */ /* 0x000fe20000011421 */
[C---:B------:R-:W-:Y:S01]  /*1640*/  VIADD R15, R33.reuse, 0x400 ;  /* 0x00000400210f7836 */ /* 0x040fe20000000000 */
[----:B------:R-:W1:Y:S01]  /*1650*/  LDCU.64 UR12, c[0x0][0x380] ;  /* 0x00007000ff0c77ac */ /* 0x000e620008000a00 */
[C---:B------:R-:W-:Y:S01]  /*1660*/  VIADD R11, R33.reuse, 0x600 ;  /* 0x00000600210b7836 */ /* 0x040fe20000000000 */
[----:B------:R-:W-:Y:S01]  /*1670*/  SHF.R.S32.HI R10, RZ, 0x1f, R9 ;  /* 0x0000001fff0a7819 */ /* 0x000fe20000011409 */
[----:B------:R-:W-:Y:S01]  /*1680*/  IMAD.MOV.U32 R6, RZ, RZ, R4 ;  /* 0x000000ffff067224 */ /* 0x000fe200078e0004 */
[----:B------:R-:W-:Y:S01]  /*1690*/  SHF.R.S32.HI R14, RZ, 0x1f, R15 ;  /* 0x0000001fff0e7819 */ /* 0x000fe2000001140f */
[----:B--2---:R-:W-:Y:S02]  /*16a0*/  IMAD R8, R8, UR4, RZ ;  /* 0x0000000408087c24 */ /* 0x004fe4000f8e02ff */
[----:B------:R-:W-:Y:S01]  /*16b0*/  IMAD R16, R10, UR4, RZ ;  /* 0x000000040a107c24 */ /* 0x000fe2000f8e02ff */
[----:B------:R-:W-:Y:S01]  /*16c0*/  SHF.R.S32.HI R10, RZ, 0x1f, R11 ;  /* 0x0000001fff0a7819 */ /* 0x000fe2000001140b */
[----:B------:R-:W-:-:S04]  /*16d0*/  IMAD.WIDE.U32 R12, R33, UR4, R6 ;  /* 0x00000004210c7c25 */ /* 0x000fc8000f8e0006 */
[----:B------:R-:W-:Y:S02]  /*16e0*/  IMAD R17, R33, UR5, R8 ;  /* 0x0000000521117c24 */ /* 0x000fe4000f8e0208 */
[----:B------:R-:W-:Y:S02]  /*16f0*/  IMAD R14, R14, UR4, RZ ;  /* 0x000000040e0e7c24 */ /* 0x000fe4000f8e02ff */
[----:B------:R-:W-:Y:S02]  /*1700*/  IMAD R21, R9, UR5, R16 ;  /* 0x0000000509157c24 */ /* 0x000fe4000f8e0210 */
[----:B------:R-:W-:Y:S01]  /*1710*/  IMAD R16, R10, UR4, RZ ;  /* 0x000000040a107c24 */ /* 0x000fe2000f8e02ff */
[----:B-1----:R-:W-:Y:S01]  /*1720*/  LEA R10, P2, R12, UR12, 0x2 ;  /* 0x0000000c0c0a7c11 */ /* 0x002fe2000f8410ff */
[----:B------:R-:W-:Y:S02]  /*1730*/  IMAD.IADD R13, R13, 0x1, R17 ;  /* 0x000000010d0d7824 */ /* 0x000fe400078e0211 */
[----:B------:R-:W-:-:S04]  /*1740*/  IMAD.WIDE.U32 R8, R9, UR4, R6 ;  /* 0x0000000409087c25 */ /* 0x000fc8000f8e0006 */
[C---:B------:R-:W-:Y:S02]  /*1750*/  IMAD R23, R15.reuse, UR5, R14 ;  /* 0x000000050f177c24 */ /* 0x040fe4000f8e020e */
[----:B------:R-:W-:-:S04]  /*1760*/  IMAD.WIDE.U32 R14, R15, UR4, R6 ;  /* 0x000000040f0e7c25 */ /* 0x000fc8000f8e0006 */
[----:B------:R-:W-:-:S04]  /*1770*/  IMAD.WIDE.U32 R18, R11, UR4, R6 ;  /* 0x000000040b127c25 */ /* 0x000fc8000f8e0006 */
[----:B------:R-:W-:Y:S01]  /*1780*/  IMAD R25, R11, UR5, R16 ;  /* 0x000000050b197c24 */ /* 0x000fe2000f8e0210 */
[----:B------:R-:W-:Y:S01]  /*1790*/  LEA.HI.X R11, R12, UR13, R13, 0x2, P2 ;  /* 0x0000000d0c0b7c11 */ /* 0x000fe200090f140d */
[----:B------:R-:W-:Y:S01]  /*17a0*/  IMAD.IADD R17, R9, 0x1, R21 ;  /* 0x0000000109117824 */ /* 0x000fe200078e0215 */
[----:B------:R-:W-:Y:S01]  /*17b0*/  LEA R20, P2, R8, UR12, 0x2 ;  /* 0x0000000c08147c11 */ /* 0x000fe2000f8410ff */
[----:B------:R-:W-:Y:S01]  /*17c0*/  IMAD.IADD R13, R15, 0x1, R23 ;  /* 0x000000010f0d7824 */ /* 0x000fe200078e0217 */
[----:B------:R-:W-:Y:S01]  /*17d0*/  LEA R16, P3, R14, UR12, 0x2 ;  /* 0x0000000c0e107c11 */ /* 0x000fe2000f8610ff */
[----:B------:R-:W-:Y:S01]  /*17e0*/  IMAD.IADD R9, R19, 0x1, R25 ;  /* 0x0000000113097824 */ /* 0x000fe200078e0219 */
[----:B------:R-:W-:Y:S01]  /*17f0*/  LEA R12, P4, R18, UR12, 0x2 ;  /* 0x0000000c120c7c11 */ /* 0x000fe2000f8810ff */
[----:B------:R-:W2:Y:S01]  /*1800*/  LDG.E R10, desc[UR8][R10.64] ;  /* 0x000000080a0a7981 */ /* 0x000ea2000c1e1900 */
[----:B------:R-:W-:Y:S02]  /*1810*/  LEA.HI.X R21, R8, UR13, R17, 0x2, P2 ;  /* 0x0000000d08157c11 */ /* 0x000fe400090f1411 */
[----:B------:R-:W-:-:S02]  /*1820*/  LEA.HI.X R17, R14, UR13, R13, 0x2, P3 ;  /* 0x0000000d0e117c11 */ /* 0x000fc400098f140d */
[----:B------:R-:W-:Y:S01]  /*1830*/  LEA.HI.X R13, R18, UR13, R9, 0x2, P4 ;  /* 0x0000000d120d7c11 */ /* 0x000fe2000a0f1409 */
[----:B------:R-:W3:Y:S04]  /*1840*/  LDG.E R20, desc[UR8][R20.64] ;  /* 0x0000000814147981 */ /* 0x000ee8000c1e1900 */
[----:B------:R-:W4:Y:S04]  /*1850*/  LDG.E R16, desc[UR8][R16.64] ;  /* 0x0000000810107981 */ /* 0x000f28000c1e1900 */
[----:B------:R-:W5:Y:S01]  /*1860*/  LDG.E R12, desc[UR8][R12.64] ;  /* 0x000000080c0c7981 */ /* 0x000f62000c1e1900 */
[----:B------:R-:W-:Y:S01]  /*1870*/  VIADD R33, R33, 0x800 ;  /* 0x0000080021217836 */ /* 0x000fe20000000000 */
[----:B--2---:R-:W1:Y:S01]  /*1880*/  F2F.F16.F32 R6, R10 ;  /* 0x0000000a00067304 */ /* 0x004e620000200800 */
[----:B------:R-:W-:-:S02]  /*1890*/  FSETP.GEU.AND P2, PT, R10, RZ, PT ;  /* 0x000000ff0a00720b */ /* 0x000fc40003f4e000 */
[----:B---3--:R-:W-:-:S05]  /*18a0*/  FSETP.GEU.AND P3, PT, R20, RZ, PT ;  /* 0x000000ff1400720b */ /* 0x008fca0003f6e000 */
[----:B------:R-:W2:Y:S01]  /*18b0*/  F2F.F16.F32 R8, R20 ;  /* 0x0000001400087304 */ /* 0x000ea20000200800 */
[----:B----4-:R-:W-:-:S07]  /*18c0*/  FSETP.GEU.AND P4, PT, R16, RZ, PT ;  /* 0x000000ff1000720b */ /* 0x010fce0003f8e000 */
[----:B------:R-:W3:Y:S01]  /*18d0*/  F2F.F16.F32 R9, R16 ;  /* 0x0000001000097304 */ /* 0x000ee20000200800 */
[----:B-----5:R-:W-:-:S07]  /*18e0*/  FSETP.GEU.AND P5, PT, R12, RZ, PT ;  /* 0x000000ff0c00720b */ /* 0x020fce0003fae000 */
[----:B------:R-:W4:Y:S01]  /*18f0*/  F2F.F16.F32 R14, R12 ;  /* 0x0000000c000e7304 */ /* 0x000f220000200800 */
[----:B-1----:R-:W-:Y:S02]  /*1900*/  @P2 LOP3.LUT R6, R6, 0x7f80, RZ, 0xc, !PT ;  /* 0x00007f8006062812 */ /* 0x002fe400078e0cff */
[----:B--2---:R-:W-:Y:S02]  /*1910*/  @P3 LOP3.LUT R8, R8, 0x7f80, RZ, 0xc, !PT ;  /* 0x00007f8008083812 */ /* 0x004fe400078e0cff */
[----:B------:R-:W-:Y:S02]  /*1920*/  LOP3.LUT R6, R6, 0xffff, RZ, 0xc0, !PT ;  /* 0x0000ffff06067812 */ /* 0x000fe400078ec0ff */
[----:B---3--:R-:W-:Y:S02]  /*1930*/  @P4 LOP3.LUT R9, R9, 0x7f80, RZ, 0xc, !PT ;  /* 0x00007f8009094812 */ /* 0x008fe400078e0cff */
[----:B------:R-:W-:Y:S02]  /*1940*/  LOP3.LUT R8, R8, 0xffff, RZ, 0xc0, !PT ;  /* 0x0000ffff08087812 */ /* 0x000fe400078ec0ff */
[----:B------:R-:W-:-:S02]  /*1950*/  LOP3.LUT R9, R9, 0xffff, RZ, 0xc0, !PT ;  /* 0x0000ffff09097812 */ /* 0x000fc400078ec0ff */
[----:B----4-:R-:W-:Y:S02]  /*1960*/  @P5 LOP3.LUT R14, R14, 0x7f80, RZ, 0xc, !PT ;  /* 0x00007f800e0e5812 */ /* 0x010fe400078e0cff */
[----:B------:R-:W-:Y:S02]  /*1970*/  SHF.R.U32.HI R6, RZ, 0x7, R6 ;  /* 0x00000007ff067819 */ /* 0x000fe40000011606 */
[----:B------:R-:W-:Y:S02]  /*1980*/  LOP3.LUT R10, R14, 0xffff, RZ, 0xc0, !PT ;  /* 0x0000ffff0e0a7812 */ /* 0x000fe400078ec0ff */
[----:B------:R-:W-:Y:S02]  /*1990*/  SHF.R.U32.HI R8, RZ, 0x7, R8 ;  /* 0x00000007ff087819 */ /* 0x000fe40000011608 */
[----:B------:R-:W-:Y:S02]  /*19a0*/  SHF.R.U32.HI R9, RZ, 0x7, R9 ;  /* 0x00000007ff097819 */ /* 0x000fe40000011609 */
[----:B------:R-:W-:-:S02]  /*19b0*/  SHF.R.U32.HI R10, RZ, 0x7, R10 ;  /* 0x00000007ff0a7819 */ /* 0x000fc4000001160a */
[----:B------:R-:W-:Y:S02]  /*19c0*/  LOP3.LUT R11, R6, 0xffff, RZ, 0xc0, !PT ;  /* 0x0000ffff060b7812 */ /* 0x000fe400078ec0ff */
[----:B------:R-:W-:Y:S02]  /*19d0*/  LOP3.LUT R13, R8, 0xffff, RZ, 0xc0, !PT ;  /* 0x0000ffff080d7812 */ /* 0x000fe400078ec0ff */
[----:B------:R-:W-:Y:S02]  /*19e0*/  LOP3.LUT R9, R9, 0xffff, RZ, 0xc0, !PT ;  /* 0x0000ffff09097812 */ /* 0x000fe400078ec0ff */
[----:B------:R-:W-:Y:S01]  /*19f0*/  LOP3.LUT R15, R10, 0xffff, RZ, 0xc0, !PT ;  /* 0x0000ffff0a0f7812 */ /* 0x000fe200078ec0ff */
[--C-:B------:R-:W-:Y:S02]  /*1a00*/  IMAD R6, R11, 0x4, R28.reuse ;  /* 0x000000040b067824 */ /* 0x100fe400078e021c */
[--C-:B------:R-:W-:Y:S02]  /*1a10*/  IMAD R8, R13, 0x4, R28.reuse ;  /* 0x000000040d087824 */ /* 0x100fe400078e021c */
[--C-:B------:R-:W-:Y:S01]  /*1a20*/  IMAD R9, R9, 0x4, R28.reuse ;  /* 0x0000000409097824 */ /* 0x100fe200078e021c */
[----:B------:R2:W-:Y:S01]  /*1a30*/  ATOMS.POPC.INC.32 RZ, [R6+URZ] ;  /* 0x0000000006ff7f8c */ /* 0x0005e2000d8000ff */
[----:B------:R-:W-:-:S03]  /*1a40*/  IMAD R10, R15, 0x4, R28 ;  /* 0x000000040f0a7824 */ /* 0x000fc600078e021c */
[----:B------:R2:W-:Y:S04]  /*1a50*/  ATOMS.POPC.INC.32 RZ, [R8+URZ] ;  /* 0x0000000008ff7f8c */ /* 0x0005e8000d8000ff */
[----:B------:R2:W-:Y:S04]  /*1a60*/  ATOMS.POPC.INC.32 RZ, [R9+URZ] ;  /* 0x0000000009ff7f8c */ /* 0x0005e8000d8000ff */
[----:B------:R2:W-:Y:S02]  /*1a70*/  ATOMS.POPC.INC.32 RZ, [R10+URZ] ;  /* 0x000000000aff7f8c */ /* 0x0005e4000d8000ff */
.L_x_22:
[----:B------:R-:W-:Y:S05]  /*1a80*/  BSYNC.RECONVERGENT B1 ;  /* 0x0000000000017941 */ /* 0x000fea0003800200 */
.L_x_21:
[----:B------:R-:W-:Y:S05]  /*1a90*/  @!P0 BRA `(.L_x_16) ;  /* 0x0000000000f88947 */ /* 0x000fea0003800000 */
[----:B------:R-:W-:Y:S01]  /*1aa0*/  ISETP.NE.AND P2, PT, R32, 0x1, PT ;  /* 0x000000012000780c */ /* 0x000fe20003f45270 */
[----:B------:R-:W-:Y:S01]  /*1ab0*/  BSSY.RECONVERGENT B1, `(.L_x_23) ;  /* 0x0000028000017945 */ /* 0x000fe20003800200 */
[----:B------:R-:W-:-:S11]  /*1ac0*/  LOP3.LUT P0, RZ, R30, 0x200, RZ, 0xc0, !PT ;  /* 0x000002001eff7812 */ /* 0x000fd6000780c0ff */
[----:B------:R-:W-:Y:S05]  /*1ad0*/  @!P2 BRA `(.L_x_24) ;  /* 0x000000000094a947 */ /* 0x000fea0003800000 */
[----:B------:R-:W3:Y:S01]  /*1ae0*/  LDCU.64 UR4, c[0x0][0x3a8] ;  /* 0x00007500ff0477ac */ /* 0x000ee20008000a00 */
[----:B------:R-:W-:Y:S01]  /*1af0*/  VIADD R15, R33, 0x200 ;  /* 0x00000200210f7836 */ /* 0x000fe20000000000 */
[----:B-12---:R-:W-:Y:S01]  /*1b00*/  SHF.R.S32.HI R6, RZ, 0x1f, R33 ;  /* 0x0000001fff067819 */ /* 0x006fe20000011421 */
[----:B------:R-:W1:Y:S03]  /*1b10*/  LDCU.64 UR12, c[0x0][0x380] ;  /* 0x00007000ff0c77ac */ /* 0x000e660008000a00 */
[----:B------:R-:W-:Y:S01]  /*1b20*/  SHF.R.S32.HI R8, RZ, 0x1f, R15 ;  /* 0x0000001fff087819 */ /* 0x000fe2000001140f */
[----:B---3--:R-:W-:Y:S02]  /*1b30*/  IMAD R10, R6, UR4, RZ ;  /* 0x00000004060a7c24 */ /* 0x008fe4000f8e02ff */
[----:B------:R-:W-:Y:S02]  /*1b40*/  IMAD.MOV.U32 R6, RZ, RZ, R4 ;  /* 0x000000ffff067224 */ /* 0x000fe400078e0004 */
[----:B------:R-:W-:-:S02]  /*1b50*/  IMAD R14, R8, UR4, RZ ;  /* 0x00000004080e7c24 */ /* 0x000fc4000f8e02ff */
[----:B------:R-:W-:-:S04]  /*1b60*/  IMAD.WIDE.U32 R8, R33, UR4, R6 ;  /* 0x0000000421087c25 */ /* 0x000fc8000f8e0006 */
[----:B------:R-:W-:Y:S01]  /*1b70*/  IMAD R11, R33, UR5, R10 ;  /* 0x00000005210b7c24 */ /* 0x000fe2000f8e020a */
[----:B-1----:R-:W-:Y:S01]  /*1b80*/  LEA R10, P2, R8, UR12, 0x2 ;  /* 0x0000000c080a7c11 */ /* 0x002fe2000f8410ff */
[----:B------:R-:W-:-:S04]  /*1b90*/  IMAD.WIDE.U32 R12, R15, UR4, R6 ;  /* 0x000000040f0c7c25 */ /* 0x000fc8000f8e0006 */
[----:B------:R-:W-:Y:S01]  /*1ba0*/  IMAD R15, R15, UR5, R14 ;  /* 0x000000050f0f7c24 */ /* 0x000fe2000f8e020e */
[----:B------:R-:W-:Y:S01]  /*1bb0*/  LEA R14, P3, R12, UR12, 0x2 ;  /* 0x0000000c0c0e7c11 */ /* 0x000fe2000f8610ff */
[----:B------:R-:W-:Y:S02]  /*1bc0*/  IMAD.IADD R11, R9, 0x1, R11 ;  /* 0x00000001090b7824 */ /* 0x000fe400078e020b */
[----:B------:R-:W-:-:S03]  /*1bd0*/  IMAD.IADD R15, R13, 0x1, R15 ;  /* 0x000000010d0f7824 */ /* 0x000fc600078e020f */
[----:B------:R-:W-:Y:S02]  /*1be0*/  LEA.HI.X R11, R8, UR13, R11, 0x2, P2 ;  /* 0x0000000d080b7c11 */ /* 0x000fe400090f140b */
[----:B------:R-:W-:-:S03]  /*1bf0*/  LEA.HI.X R15, R12, UR13, R15, 0x2, P3 ;  /* 0x0000000d0c0f7c11 */ /* 0x000fc600098f140f */
[----:B------:R-:W2:Y:S04]  /*1c00*/  LDG.E R10, desc[UR8][R10.64] ;  /* 0x000000080a0a7981 */ /* 0x000ea8000c1e1900 */
[----:B------:R-:W3:Y:S01]  /*1c10*/  LDG.E R14, desc[UR8][R14.64] ;  /* 0x000000080e0e7981 */ /* 0x000ee2000c1e1900 */
[----:B------:R-:W-:Y:S01]  /*1c20*/  VIADD R33, R33, 0x400 ;  /* 0x0000040021217836 */ /* 0x000fe20000000000 */
[----:B--2---:R-:W1:Y:S01]  /*1c30*/  F2F.F16.F32 R6, R10 ;  /* 0x0000000a00067304 */ /* 0x004e620000200800 */
[----:B------:R-:W-:Y:S02]  /*1c40*/  FSETP.GEU.AND P2, PT, R10, RZ, PT ;  /* 0x000000ff0a00720b */ /* 0x000fe40003f4e000 */
[----:B---3--:R-:W-:-:S05]  /*1c50*/  FSETP.GEU.AND P3, PT, R14, RZ, PT ;  /* 0x000000ff0e00720b */ /* 0x008fca0003f6e000 */
[----:B------:R-:W2:Y:S06]  /*1c60*/  F2F.F16.F32 R8, R14 ;  /* 0x0000000e00087304 */ /* 0x000eac0000200800 */
[----:B-1----:R-:W-:-:S04]  /*1c70*/  @P2 LOP3.LUT R6, R6, 0x7f80, RZ, 0xc, !PT ;  /* 0x00007f8006062812 */ /* 0x002fc800078e0cff */
[----:B------:R-:W-:Y:S02]  /*1c80*/  LOP3.LUT R6, R6, 0xffff, RZ, 0xc0, !PT ;  /* 0x0000ffff06067812 */ /* 0x000fe400078ec0ff */
[----:B--2---:R-:W-:Y:S02]  /*1c90*/  @P3 LOP3.LUT R8, R8, 0x7f80, RZ, 0xc, !PT ;  /* 0x00007f8008083812 */ /* 0x004fe400078e0cff */
[----:B------:R-:W-:Y:S02]  /*1ca0*/  SHF.R.U32.HI R6, RZ, 0x7, R6 ;  /* 0x00000007ff067819 */ /* 0x000fe40000011606 */
[----:B------:R-:W-:Y:S02]  /*1cb0*/  LOP3.LUT R8, R8, 0xffff, RZ, 0xc0, !PT ;  /* 0x0000ffff08087812 */ /* 0x000fe400078ec0ff */
[----:B------:R-:W-:Y:S02]  /*1cc0*/  LOP3.LUT R9, R6, 0xffff, RZ, 0xc0, !PT ;  /* 0x0000ffff06097812 */ /* 0x000fe400078ec0ff */
[----:B------:R-:W-:-:S03]  /*1cd0*/  SHF.R.U32.HI R8, RZ, 0x7, R8 ;  /* 0x00000007ff087819 */ /* 0x000fc60000011608 */
[----:B------:R-:W-:Y:S01]  /*1ce0*/  IMAD R9, R9, 0x4, R28 ;  /* 0x0000000409097824 */ /* 0x000fe200078e021c */
[----:B------:R-:W-:-:S04]  /*1cf0*/  LOP3.LUT R11, R8, 0xffff, RZ, 0xc0, !PT ;  /* 0x0000ffff080b7812 */ /* 0x000fc800078ec0ff */
[----:B------:R3:W-:Y:S01]  /*1d00*/  ATOMS.POPC.INC.32 RZ, [R9+URZ] ;  /* 0x0000000009ff7f8c */ /* 0x0007e2000d8000ff */
[----:B------:R-:W-:-:S05]  /*1d10*/  IMAD R11, R11, 0x4, R28 ;  /* 0x000000040b0b7824 */ /* 0x000fca00078e021c */
[----:B------:R3:W-:Y:S02]  /*1d20*/  ATOMS.POPC.INC.32 RZ, [R11+URZ] ;  /* 0x000000000bff7f8c */ /* 0x0007e4000d8000ff */
.L_x_24:
[----:B------:R-:W-:Y:S05]  /*1d30*/  BSYNC.RECONVERGENT B1 ;  /* 0x0000000000017941 */ /* 0x000fea0003800200 */
.L_x_23:
[----:B------:R-:W-:Y:S05]  /*1d40*/  @P0 BRA `(.L_x_16) ;  /* 0x00000000004c0947 */ /* 0x000fea0003800000 */
[----:B------:R-:W4:Y:S01]  /*1d50*/  LDCU.64 UR4, c[0x0][0x3a8] ;  /* 0x00007500ff0477ac */ /* 0x000f220008000a00 */
[----:B------:R-:W-:Y:S01]  /*1d60*/  SHF.R.S32.HI R5, RZ, 0x1f, R33 ;  /* 0x0000001fff057819 */ /* 0x000fe20000011421 */
[----:B-12---:R-:W-:Y:S01]  /*1d70*/  IMAD.MOV.U32 R6, RZ, RZ, R4 ;  /* 0x000000ffff067224 */ /* 0x006fe200078e0004 */
[----:B------:R-:W1:Y:S03]  /*1d80*/  LDCU.64 UR12, c[0x0][0x380] ;  /* 0x00007000ff0c77ac */ /* 0x000e660008000a00 */
[----:B----4-:R-:W-:Y:S02]  /*1d90*/  IMAD R8, R5, UR4, RZ ;  /* 0x0000000405087c24 */ /* 0x010fe4000f8e02ff */
[----:B------:R-:W-:-:S04]  /*1da0*/  IMAD.WIDE.U32 R4, R33, UR4, R6 ;  /* 0x0000000421047c25 */ /* 0x000fc8000f8e0006 */
[----:B------:R-:W-:Y:S01]  /*1db0*/  IMAD R7, R33, UR5, R8 ;  /* 0x0000000521077c24 */ /* 0x000fe2000f8e0208 */
[----:B-1----:R-:W-:-:S03]  /*1dc0*/  LEA R6, P0, R4, UR12, 0x2 ;  /* 0x0000000c04067c11 */ /* 0x002fc6000f8010ff */
[----:B------:R-:W-:-:S05]  /*1dd0*/  IMAD.IADD R5, R5, 0x1, R7 ;  /* 0x0000000105057824 */ /* 0x000fca00078e0207 */
[----:B------:R-:W-:-:S05]  /*1de0*/  LEA.HI.X R7, R4, UR13, R5, 0x2, P0 ;  /* 0x0000000d04077c11 */ /* 0x000fca00080f1405 */
[----:B------:R-:W2:Y:S02]  /*1df0*/  LDG.E R6, desc[UR8][R6.64] ;  /* 0x0000000806067981 */ /* 0x000ea4000c1e1900 */
[----:B--2---:R-:W1:Y:S01]  /*1e00*/  F2F.F16.F32 R4, R6 ;  /* 0x0000000600047304 */ /* 0x004e620000200800 */
[----:B------:R-:W-:-:S13]  /*1e10*/  FSETP.GEU.AND P0, PT, R6, RZ, PT ;  /* 0x000000ff0600720b */ /* 0x000fda0003f0e000 */
[----:B-1----:R-:W-:-:S04]  /*1e20*/  @P0 LOP3.LUT R4, R4, 0x7f80, RZ, 0xc, !PT ;  /* 0x00007f8004040812 */ /* 0x002fc800078e0cff */
[----:B------:R-:W-:-:S04]  /*1e30*/  LOP3.LUT R4, R4, 0xffff, RZ, 0xc0, !PT ;  /* 0x0000ffff04047812 */ /* 0x000fc800078ec0ff */
[----:B------:R-:W-:-:S04]  /*1e40*/  SHF.R.U32.HI R4, RZ, 0x7, R4 ;  /* 0x00000007ff047819 */ /* 0x000fc80000011604 */
[----:B------:R-:W-:-:S05]  /*1e50*/  LOP3.LUT R5, R4, 0xffff, RZ, 0xc0, !PT ;  /* 0x0000ffff04057812 */ /* 0x000fca00078ec0ff */
[----:B------:R-:W-:-:S05]  /*1e60*/  IMAD R4, R5, 0x4, R28 ;  /* 0x0000000405047824 */ /* 0x000fca00078e021c */
[----:B------:R4:W-:Y:S02]  /*1e70*/  ATOMS.POPC.INC.32 RZ, [R4+URZ] ;  /* 0x0000000004ff7f8c */ /* 0x0009e4000d8000ff */
.L_x_16:
[----:B------:R-:W-:Y:S05]  /*1e80*/  BSYNC.RECONVERGENT B0 ;  /* 0x0000000000007941 */ /* 0x000fea0003800200 */
.L_x_15:
[----:B------:R-:W-:Y:S01]  /*1e90*/  BAR.SYNC.DEFER_BLOCKING 0x0 ;  /* 0x0000000000007b1d */ /* 0x000fe20000010000 */
[----:B------:R-:W-:Y:S01]  /*1ea0*/  IMAD.MOV.U32 R5, RZ, RZ, RZ ;  /* 0x000000ffff057224 */ /* 0x000fe200078e00ff */
[C---:B------:R-:W-:Y:S02]  /*1eb0*/  ISETP.GT.U32.AND P0, PT, R3.reuse, 0x1f, PT ;  /* 0x0000001f0300780c */ /* 0x040fe40003f04070 */
[----:B------:R-:W-:Y:S02]  /*1ec0*/  LEA R26, R26, R27, 0x18 ;  /* 0x0000001b1a1a7211 */ /* 0x000fe400078ec0ff */
[----:B------:R-:W-:-:S05]  /*1ed0*/  LEA.HI R7, R3, R3, RZ, 0x1c ;  /* 0x0000000303077211 */ /* 0x000fca00078fe0ff */
[----:B----4-:R-:W-:Y:S01]  /*1ee0*/  IMAD R4, R7, 0x4, R26 ;  /* 0x0000000407047824 */ /* 0x010fe200078e021a */
[----:B------:R-:W4:Y:S01]  /*1ef0*/  @!P1 LDS R5, [R29] ;  /* 0x000000001d059984 */ /* 0x000f220000000800 */
[----:B------:R-:W-:Y:S06]  /*1f00*/  BAR.SYNC.DEFER_BLOCKING 0x0 ;  /* 0x0000000000007b1d */ /* 0x000fec0000010000 */
[----:B----4-:R4:W-:Y:S02]  /*1f10*/  STS [R4+0x10], R5 ;  /* 0x0000100504007388 */ /* 0x0109e40000000800 */
[----:B------:R-:W-:Y:S06]  /*1f20*/  BAR.SYNC.DEFER_BLOCKING 0x0 ;  /* 0x0000000000007b1d */ /* 0x000fec0000010000 */
[----:B------:R-:W-:Y:S05]  /*1f30*/  @P0 BRA `(.L_x_25) ;  /* 0x0000000400240947 */ /* 0x000fea0003800000 */
[----:B-12---:R-:W-:Y:S01]  /*1f40*/  IMAD R6, R3, 0x44, R26 ;  /* 0x0000004403067824 */ /* 0x006fe200078e021a */
[----:B------:R-:W-:-:S04]  /*1f50*/  UMOV UR4, 0xffffffff ;  /* 0xffffffff00047882 */ /* 0x000fc80000000000 */
[----:B------:R-:W-:Y:S04]  /*1f60*/  LDS R20, [R6+0x10] ;  /* 0x0000100006147984 */ /* 0x000fe80000000800 */
[----:B------:R-:W-:Y:S04]  /*1f70*/  LDS R19, [R6+0x14] ;  /* 0x0000140006137984 */ /* 0x000fe80000000800 */
[----:B------:R-:W1:Y:S04]  /*1f80*/  LDS R17, [R6+0x18] ;  /* 0x0000180006117984 */ /* 0x000e680000000800 */
[----:B------:R-:W-:Y:S04]  /*1f90*/  LDS R18, [R6+0x1c] ;  /* 0x00001c0006127984 */ /* 0x000fe80000000800 */
[----:B------:R-:W2:Y:S04]  /*1fa0*/  LDS R15, [R6+0x20] ;  /* 0x00002000060f7984 */ /* 0x000ea80000000800 */
[----:B------:R-:W-:Y:S04]  /*1fb0*/  LDS R16, [R6+0x24] ;  /* 0x0000240006107984 */ /* 0x000fe80000000800 */
[----:B------:R-:W5:Y:S04]  /*1fc0*/  LDS R13, [R6+0x28] ;  /* 0x00002800060d7984 */ /* 0x000f680000000800 */
[----:B------:R-:W-:Y:S04]  /*1fd0*/  LDS R14, [R6+0x2c] ;  /* 0x00002c00060e7984 */ /* 0x000fe80000000800 */
[----:B---3--:R-:W3:Y:S04]  /*1fe0*/  LDS R11, [R6+0x30] ;  /* 0x00003000060b7984 */ /* 0x008ee80000000800 */
[----:B------:R-:W-:Y:S04]  /*1ff0*/  LDS R12, [R6+0x34] ;  /* 0x00003400060c7984 */ /* 0x000fe80000000800 */
[----:B----4-:R-:W4:Y:S04]  /*2000*/  LDS R5, [R6+0x38] ;  /* 0x0000380006057984 */ /* 0x010f280000000800 */
[----:B------:R-:W-:Y:S04]  /*2010*/  LDS R10, [R6+0x3c] ;  /* 0x00003c00060a7984 */ /* 0x000fe80000000800 */
[----:B------:R-:W0:Y:S01]  /*2020*/  LDS R9, [R6+0x40] ;  /* 0x0000400006097984 */ /* 0x000e220000000800 */
[----:B-1----:R-:W-:-:S03]  /*2030*/  IADD3 R22, PT, PT, R17, R19, R20 ;  /* 0x0000001311167210 */ /* 0x002fc60007ffe014 */
[----:B------:R-:W-:Y:S04]  /*2040*/  LDS R8, [R6+0x44] ;  /* 0x0000440006087984 */ /* 0x000fe80000000800 */
[----:B------:R-:W1:Y:S01]  /*2050*/  LDS R7, [R6+0x48] ;  /* 0x0000480006077984 */ /* 0x000e620000000800 */
[----:B--2---:R-:W-:-:S03]  /*2060*/  IADD3 R22, PT, PT, R15, R22, R18 ;  /* 0x000000160f167210 */ /* 0x004fc60007ffe012 */
[----:B------:R-:W2:Y:S01]  /*2070*/  LDS R21, [R6+0x4c] ;  /* 0x00004c0006157984 */ /* 0x000ea20000000800 */
[----:B-----5:R-:W-:-:S04]  /*2080*/  IADD3 R22, PT, PT, R13, R22, R16 ;  /* 0x000000160d167210 */ /* 0x020fc80007ffe010 */
[----:B---3--:R-:W-:-:S04]  /*2090*/  IADD3 R22, PT, PT, R11, R22, R14 ;  /* 0x000000160b167210 */ /* 0x008fc80007ffe00e */
[----:B----4-:R-:W-:-:S04]  /*20a0*/  IADD3 R22, PT, PT, R5, R22, R12 ;  /* 0x0000001605167210 */ /* 0x010fc80007ffe00c */
[----:B0-----:R-:W-:-:S04]  /*20b0*/  IADD3 R22, PT, PT, R9, R22, R10 ;  /* 0x0000001609167210 */ /* 0x001fc80007ffe00a */
[----:B-1----:R-:W-:-:S05]  /*20c0*/  IADD3 R22, PT, PT, R7, R22, R8 ;  /* 0x0000001607167210 */ /* 0x002fca0007ffe008 */
[----:B--2---:R-:W-:Y:S01]  /*20d0*/  IMAD.IADD R21, R21, 0x1, R22 ;  /* 0x0000000115157824 */ /* 0x004fe200078e0216 */
[----:B------:R-:W-:Y:S06]  /*20e0*/  BRA.DIV UR4, `(.L_x_26) ;  /* 0x0000004204707947 */ /* 0x000fec000b800000 */
[----:B------:R-:W0:Y:S02]  /*20f0*/  SHFL.UP P0, R22, R21, 0x1, RZ ;  /* 0x0420000015167989 */ /* 0x000e2400000000ff */
[----:B0-----:R-:W-:-:S05]  /*2100*/  @P0 IMAD.IADD R22, R21, 0x1, R22 ;  /* 0x0000000115160824 */ /* 0x001fca00078e0216 */
[----:B------:R-:W0:Y:S02]  /*2110*/  SHFL.UP P0, R23, R22, 0x2, RZ ;  /* 0x0440000016177989 */ /* 0x000e2400000000ff */
[----:B0-----:R-:W-:-:S05]  /*2120*/  @P0 IMAD.IADD R23, R22, 0x1, R23 ;  /* 0x0000000116170824 */ /* 0x001fca00078e0217 */
[----:B------:R-:W0:Y:S02]  /*2130*/  SHFL.UP P0, R24, R23, 0x4, RZ ;  /* 0x0480000017187989 */ /* 0x000e2400000000ff */
[----:B0-----:R-:W-:-:S05]  /*2140*/  @P0 IMAD.IADD R24, R23, 0x1, R24 ;  /* 0x0000000117180824 */ /* 0x001fca00078e0218 */
[----:B------:R-:W0:Y:S02]  /*2150*/  SHFL.UP P0, R25, R24, 0x8, RZ ;  /* 0x0500000018197989 */ /* 0x000e2400000000ff */
[----:B0-----:R-:W-:-:S05]  /*2160*/  @P0 IMAD.IADD R25, R24, 0x1, R25 ;  /* 0x0000000118190824 */ /* 0x001fca00078e0219 */
[----:B------:R0:W1:Y:S02]  /*2170*/  SHFL.UP P0, R30, R25, 0x10, RZ ;  /* 0x06000000191e7989 */ /* 0x00006400000000ff */
.L_x_59:
[----:B-1----:R-:W-:Y:S01]  /*2180*/  @P0 IMAD.IADD R30, R25, 0x1, R30 ;  /* 0x00000001191e0824 */ /* 0x002fe200078e021e */
[----:B------:R-:W-:Y:S05]  /*2190*/  WARPSYNC.ALL ;  /* 0x0000000000007948 */ /* 0x000fea0003800000 */
[----:B------:R-:W-:Y:S01]  /*21a0*/  IMAD.IADD R21, R30, 0x1, -R21 ;  /* 0x000000011e157824 */ /* 0x000fe200078e0a15 */
[----:B------:R-:W-:-:S03]  /*21b0*/  ISETP.NE.AND P0, PT, R3, RZ, PT ;  /* 0x000000ff0300720c */ /* 0x000fc60003f05270 */
[----:B------:R-:W-:Y:S01]  /*21c0*/  IMAD.IADD R20, R20, 0x1, R21 ;  /* 0x0000000114147824 */ /* 0x000fe200078e0215 */
[----:B------:R-:W-:Y:S03]  /*21d0*/  STS [R6+0x10], R21 ;  /* 0x0000101506007388 */ /* 0x000fe60000000800 */
        /* <DEDUP_REMOVED lines=17> */
[----:B------:R-:W1:Y:S03]  /*22f0*/  SHFL.IDX PT, R11, R30, 0x1f, 0x1f ;  /* 0x03e01f001e0b7f89 */ /* 0x000e6600000e0000 */
[----:B------:R-:W-:Y:S01]  /*2300*/  IMAD.IADD R5, R5, 0x1, R12 ;  /* 0x0000000105057824 */ /* 0x000fe200078e020c */
[----:B------:R2:W-:Y:S03]  /*2310*/  STS [R6+0x34], R23 ;  /* 0x0000341706007388 */ /* 0x0005e60000000800 */
[----:B------:R-:W-:Y:S01]  /*2320*/  IMAD.IADD R10, R10, 0x1, R5 ;  /* 0x000000010a0a7824 */ /* 0x000fe200078e0205 */
[----:B------:R2:W-:Y:S03]  /*2330*/  STS [R6+0x38], R12 ;  /* 0x0000380c06007388 */ /* 0x0005e60000000800 */
[----:B------:R-:W-:Y:S01]  /*2340*/  IMAD.IADD R9, R9, 0x1, R10 ;  /* 0x0000000109097824 */ /* 0x000fe200078e020a */
[----:B------:R2:W-:Y:S03]  /*2350*/  STS [R6+0x3c], R5 ;  /* 0x00003c0506007388 */ /* 0x0005e60000000800 */
[----:B------:R-:W-:Y:S01]  /*2360*/  IMAD.IADD R8, R8, 0x1, R9 ;  /* 0x0000000108087824 */ /* 0x000fe200078e0209 */
[----:B------:R2:W-:Y:S03]  /*2370*/  STS [R6+0x40], R10 ;  /* 0x0000400a06007388 */ /* 0x0005e60000000800 */
[----:B------:R-:W-:Y:S01]  /*2380*/  IMAD.IADD R7, R7, 0x1, R8 ;  /* 0x0000000107077824 */ /* 0x000fe200078e0208 */
[----:B------:R2:W-:Y:S04]  /*2390*/  STS [R6+0x44], R9 ;  /* 0x0000440906007388 */ /* 0x0005e80000000800 */
[----:B------:R2:W-:Y:S04]  /*23a0*/  STS [R6+0x48], R8 ;  /* 0x0000480806007388 */ /* 0x0005e80000000800 */
[----:B------:R2:W-:Y:S04]  /*23b0*/  STS [R6+0x4c], R7 ;  /* 0x00004c0706007388 */ /* 0x0005e80000000800 */
[----:B-1----:R2:W-:Y:S02]  /*23c0*/  @!P0 STS [R26+0x890], R11 ;  /* 0x0008900b1a008388 */ /* 0x0025e40000000800 */
.L_x_25:
[----:B------:R-:W-:Y:S05]  /*23d0*/  WARPSYNC.ALL ;  /* 0x0000000000007948 */ /* 0x000fea0003800000 */
[----:B------:R-:W-:Y:S01]  /*23e0*/  BAR.SYNC.DEFER_BLOCKING 0x0 ;  /* 0x0000000000007b1d */ /* 0x000fe20000010000 */
[----:B------:R-:W-:-:S05]  /*23f0*/  PLOP3.LUT P0, PT, PT, PT, PT, 0x8, 0x80 ;  /* 0x000000000080781c */ /* 0x000fca0003f0e170 */
[----:B------:R-:W-:Y:S01]  /*2400*/  BSSY.RECONVERGENT B0, `(.L_x_27) ;  /* 0x000000e000007945 */ /* 0x000fe20003800200 */
[----:B----4-:R-:W4:Y:S04]  /*2410*/  LDS R4, [R4+0x10] ;  /* 0x0000100004047984 */ /* 0x010f280000000800 */
[----:B--2---:R2:W0:Y:S04]  /*2420*/  LDS R5, [R26+0x890] ;  /* 0x000890001a057984 */ /* 0x0044280000000800 */
[----:B----4-:R2:W-:Y:S01]  /*2430*/  @!P1 STS [R29], R4 ;  /* 0x000000041d009388 */ /* 0x0105e20000000800 */
[----:B------:R-:W-:Y:S06]  /*2440*/  BAR.SYNC.DEFER_BLOCKING 0x0 ;  /* 0x0000000000007b1d */ /* 0x000fec0000010000 */
[----:B------:R-:W-:Y:S05]  /*2450*/  @P1 BRA `(.L_x_28) ;  /* 0x0000000000201947 */ /* 0x000fea0003800000 */
[C---:B------:R-:W-:Y:S02]  /*2460*/  ISETP.NE.AND P1, PT, R3.reuse, 0x1ff, PT ;  /* 0x000001ff0300780c */ /* 0x040fe40003f25270 */
[----:B------:R-:W-:-:S11]  /*2470*/  ISETP.NE.AND P2, PT, R3, RZ, PT ;  /* 0x000000ff0300720c */ /* 0x000fd60003f45270 */
[----:B0-----:R-:W0:Y:S02]  /*2480*/  @P1 LDS R5, [R29+0x4] ;  /* 0x000004001d051984 */ /* 0x001e240000000800 */
[----:B------:R-:W-:Y:S02]  /*2490*/  @!P2 PLOP3.LUT P0, PT, PT, PT, PT, 0x80, 0x8 ;  /* 0x000000000008a81c */ /* 0x000fe40003f0f070 */
[----:B------:R4:W-:Y:S01]  /*24a0*/  @!P2 STS [R26+0xb0a4], RZ ;  /* 0x00b0a4ff1a00a388 */ /* 0x0009e20000000800 */
[----:B0-----:R-:W-:-:S04]  /*24b0*/  ISETP.GE.AND P1, PT, R5, 0x800, PT ;  /* 0x000008000500780c */ /* 0x001fc80003f26270 */
[----:B------:R-:W-:-:S13]  /*24c0*/  ISETP.GT.OR P1, PT, R4, 0x7ff, !P1 ;  /* 0x000007ff0400780c */ /* 0x000fda0004f24670 */
[----:B------:R4:W-:Y:S02]  /*24d0*/  @!P1 STS [R26+0xb0a0], R3 ;  /* 0x00b0a0031a009388 */ /* 0x0009e40000000800 */
.L_x_28:
[----:B------:R-:W-:Y:S05]  /*24e0*/  BSYNC.RECONVERGENT B0 ;  /* 0x0000000000007941 */ /* 0x000fea0003800200 */
.L_x_27:
[----:B------:R-:W-:Y:S01]  /*24f0*/  BAR.SYNC.DEFER_BLOCKING 0x0 ;  /* 0x0000000000007b1d */ /* 0x000fe20000010000 */
[----:B------:R-:W-:-:S05]  /*2500*/  ISETP.GE.AND P1, PT, R31, R0, PT ;  /* 0x000000001f00720c */ /* 0x000fca0003f26270 */
[----:B------:R-:W0:Y:S01]  /*2510*/  LDCU.64 UR10, c[0x0][0x3a8] ;  /* 0x00007500ff0a77ac */ /* 0x000e220008000a00 */
[----:B------:R-:W-:Y:S01]  /*2520*/  BSSY.RECONVERGENT B0, `(.L_x_29) ;  /* 0x000013d000007945 */ /* 0x000fe20003800200 */
[----:B------:R-:W0:Y:S01]  /*2530*/  LDCU.64 UR12, c[0x0][0x380] ;  /* 0x00007000ff0c77ac */ /* 0x000e220008000a00 */
[----:B--2-4-:R-:W2:Y:S02]  /*2540*/  LDS R26, [R26+0xb0a0] ;  /* 0x00b0a0001a1a7984 */ /* 0x014ea40000000800 */
[----:B--2---:R-:W-:-:S03]  /*2550*/  R2UR UR5, R26 ;  /* 0x000000001a0572ca */ /* 0x004fc600000e0000 */
[----:B0-----:R-:W-:-:S12]  /*2560*/  @P1 BRA `(.L_x_30) ;  /* 0x0000001000e01947 */ /* 0x001fd80003800000 */
[----:B-1----:R-:W-:Y:S01]  /*2570*/  VIADDMNMX R6, R31, 0x200, R0, !PT ;  /* 0x000002001f067846 */ /* 0x002fe20007800100 */
[----:B------:R-:W0:Y:S01]  /*2580*/  LDCU.64 UR6, c[0x0][0x3a0] ;  /* 0x00007400ff0677ac */ /* 0x000e220008000a00 */
[----:B------:R-:W-:Y:S01]  /*2590*/  LOP3.LUT R5, RZ, R3, RZ, 0x33, !PT ;  /* 0x00000003ff057212 */ /* 0x000fe200078e33ff */
[----:B------:R-:W-:Y:S03]  /*25a0*/  BSSY.RECONVERGENT B1, `(.L_x_31) ;  /* 0x0000048000017945 */ /* 0x000fe60003800200 */
[----:B------:R-:W-:-:S04]  /*25b0*/  IADD3 R6, PT, PT, R6, -UR14, R5 ;  /* 0x8000000e06067c10 */ /* 0x000fc8000fffe005 */
[----:B------:R-:W-:-:S04]  /*25c0*/  LOP3.LUT R4, R6, 0x600, RZ, 0xc0, !PT ;  /* 0x0000060006047812 */ /* 0x000fc800078ec0ff */
[----:B------:R-:W-:Y:S01]  /*25d0*/  ISETP.NE.AND P1, PT, R4, 0x600, PT ;  /* 0x000006000400780c */ /* 0x000fe20003f25270 */
[----:B0-----:R-:W-:-:S04]  /*25e0*/  IMAD.WIDE.U32 R4, R2, UR6, RZ ;  /* 0x0000000602047c25 */ /* 0x001fc8000f8e00ff */
[----:B------:R-:W-:-:S08]  /*25f0*/  IMAD R7, R2, UR7, R5 ;  /* 0x0000000702077c24 */ /* 0x000fd0000f8e0205 */
[----:B------:R-:W-:Y:S05]  /*2600*/  @!P1 BRA `(.L_x_32) ;  /* 0x0000000400049947 */ /* 0x000fea0003800000 */
[----:B------:R-:W-:-:S04]  /*2610*/  LEA.HI R8, R6, 0x1, RZ, 0x17 ;  /* 0x0000000106087811 */ /* 0x000fc800078fb8ff */
[----:B------:R-:W-:-:S05]  /*2620*/  LOP3.LUT R8, R8, 0x3, RZ, 0xc0, !PT ;  /* 0x0000000308087812 */ /* 0x000fca00078ec0ff */
[----:B------:R-:W-:-:S07]  /*2630*/  IMAD.MOV R8, RZ, RZ, -R8 ;  /* 0x000000ffff087224 */ /* 0x000fce00078e0a08 */
.L_x_36:
[----:B---3--:R-:W-:Y:S01]  /*2640*/  SHF.R.S32.HI R9, RZ, 0x1f, R31 ;  /* 0x0000001fff097819 */ /* 0x008fe2000001141f */
[----:B------:R-:W-:Y:S02]  /*2650*/  IMAD.MOV.U32 R10, RZ, RZ, R4 ;  /* 0x000000ffff0a7224 */ /* 0x000fe400078e0004 */
[----:B------:R-:W-:Y:S02]  /*2660*/  IMAD.MOV.U32 R11, RZ, RZ, R7 ;  /* 0x000000ffff0b7224 */ /* 0x000fe400078e0007 */
[----:B------:R-:W-:Y:S02]  /*2670*/  IMAD R12, R9, UR10, RZ ;  /* 0x0000000a090c7c24 */ /* 0x000fe4000f8e02ff */
[----:B------:R-:W-:-:S04]  /*2680*/  IMAD.WIDE.U32 R10, R31, UR10, R10 ;  /* 0x0000000a1f0a7c25 */ /* 0x000fc8000f8e000a */
[----:B------:R-:W-:Y:S01]  /*2690*/  IMAD R9, R31, UR11, R12 ;  /* 0x0000000b1f097c24 */ /* 0x000fe2000f8e020c */
[----:B------:R-:W-:-:S03]  /*26a0*/  LEA R12, P1, R10, UR12, 0x2 ;  /* 0x0000000c0a0c7c11 */ /* 0x000fc6000f8210ff */
[----:B------:R-:W-:-:S05]  /*26b0*/  IMAD.IADD R9, R11, 0x1, R9 ;  /* 0x000000010b097824 */ /* 0x000fca00078e0209 */
[----:B------:R-:W-:-:S05]  /*26c0*/  LEA.HI.X R13, R10, UR13, R9, 0x2, P1 ;  /* 0x0000000d0a0d7c11 */ /* 0x000fca00088f1409 */
[----:B------:R-:W2:Y:S01]  /*26d0*/  LDG.E R15, desc[UR8][R12.64] ;  /* 0x000000080c0f7981 */ /* 0x000ea2000c1e1900 */
[----:B------:R-:W-:Y:S01]  /*26e0*/  VIADD R8, R8, 0x1 ;  /* 0x0000000108087836 */ /* 0x000fe20000000000 */
[----:B------:R-:W-:Y:S04]  /*26f0*/  BSSY.RECONVERGENT B2, `(.L_x_33) ;  /* 0x0000030000027945 */ /* 0x000fe80003800200 */
[----:B------:R-:W-:Y:S01]  /*2700*/  ISETP.NE.AND P2, PT, R8, RZ, PT ;  /* 0x000000ff0800720c */ /* 0x000fe20003f45270 */
[----:B--2---:R-:W0:Y:S01]  /*2710*/  F2F.F16.F32 R9, R15 ;  /* 0x0000000f00097304 */ /* 0x004e220000200800 */
[----:B------:R-:W-:-:S13]  /*2720*/  FSETP.GEU.AND P1, PT, R15, RZ, PT ;  /* 0x000000ff0f00720b */ /* 0x000fda0003f2e000 */
[----:B0-----:R-:W-:-:S04]  /*2730*/  @P1 LOP3.LUT R9, R9, 0x7f80, RZ, 0xc, !PT ;  /* 0x00007f8009091812 */ /* 0x001fc800078e0cff */
[----:B------:R-:W-:-:S04]  /*2740*/  LOP3.LUT R9, R9, 0xffff, RZ, 0xc0, !PT ;  /* 0x0000ffff09097812 */ /* 0x000fc800078ec0ff */
[----:B------:R-:W-:-:S04]  /*2750*/  SHF.R.U32.HI R9, RZ, 0x7, R9 ;  /* 0x00000007ff097819 */ /* 0x000fc80000011609 */
[----:B------:R-:W-:-:S04]  /*2760*/  LOP3.LUT R9, R9, 0xffff, RZ, 0xc0, !PT ;  /* 0x0000ffff09097812 */ /* 0x000fc800078ec0ff */
[----:B------:R-:W-:-:S13]  /*2770*/  ISETP.LT.AND P1, PT, R9, UR5, PT ;  /* 0x0000000509007c0c */ /* 0x000fda000bf21270 */
[----:B------:R-:W-:Y:S05]  /*2780*/  @P1 BRA `(.L_x_34) ;  /* 0x0000000000641947 */ /* 0x000fea0003800000 */
[----:B------:R-:W-:-:S13]  /*2790*/  ISETP.NE.AND P1, PT, R9, UR5, PT ;  /* 0x0000000509007c0c */ /* 0x000fda000bf25270 */
[----:B------:R-:W-:Y:S05]  /*27a0*/  @P1 BRA `(.L_x_35) ;  /* 0x0000000000901947 */ /* 0x000fea0003800000 */
[----:B------:R-:W0:Y:S01]  /*27b0*/  S2R R10, SR_LANEID ;  /* 0x00000000000a7919 */ /* 0x000e220000000000 */
[----:B------:R-:W-:Y:S01]  /*27c0*/  VOTEU.ANY UR4, UPT, PT ;  /* 0x0000000000047886 */ /* 0x000fe200038e0100 */
[----:B------:R-:W-:Y:S01]  /*27d0*/  MOV R14, 0x400 ;  /* 0x00000400000e7802 */ /* 0x000fe20000000f00 */
[----:B------:R-:W0:Y:S01]  /*27e0*/  FLO.U32 R11, UR4 ;  /* 0x00000004000b7d00 */ /* 0x000e2200080e0000 */
[----:B------:R-:W1:Y:S03]  /*27f0*/  S2R R16, SR_CgaCtaId ;  /* 0x0000000000107919 */ /* 0x000e660000008800 */
[----:B------:R-:W-:Y:S01]  /*2800*/  VIADD R9, R14, 0xb0a4 ;  /* 0x0000b0a40e097836 */ /* 0x000fe20000000000 */
[----:B------:R-:W2:Y:S03]  /*2810*/  S2R R13, SR_LTMASK ;  /* 0x00000000000d7919 */ /* 0x000ea60000003900 */
[----:B------:R-:W3:Y:S01]  /*2820*/  POPC R12, UR4 ;  /* 0x00000004000c7d09 */ /* 0x000ee20008000000 */
[----:B0-----:R-:W-:-:S02]  /*2830*/  ISETP.EQ.U32.AND P1, PT, R11, R10, PT ;  /* 0x0000000a0b00720c */ /* 0x001fc40003f22070 */
[----:B-1----:R-:W-:Y:S02]  /*2840*/  LEA R9, R16, R9, 0x18 ;  /* 0x0000000910097211 */ /* 0x002fe400078ec0ff */
[----:B--2---:R-:W-:-:S09]  /*2850*/  LOP3.LUT R13, R13, UR4, RZ, 0xc0, !PT ;  /* 0x000000040d0d7c12 */ /* 0x004fd2000f8ec0ff */
[----:B---3--:R-:W0:Y:S01]  /*2860*/  @P1 ATOMS.ADD R12, [R9], R12 ;  /* 0x0000000c090c138c */ /* 0x008e220000000000 */
[----:B------:R-:W1:Y:S03]  /*2870*/  POPC R13, R13 ;  /* 0x0000000d000d7309 */ /* 0x000e660000000000 */
[----:B0-----:R-:W1:Y:S02]  /*2880*/  SHFL.IDX PT, R10, R12, R11, 0x1f ;  /* 0x00001f0b0c0a7589 */ /* 0x001e6400000e0000 */
[----:B-1----:R-:W-:-:S05]  /*2890*/  IMAD.IADD R10, R10, 0x1, R13 ;  /* 0x000000010a0a7824 */ /* 0x002fca00078e020d */
[----:B------:R-:W-:-:S13]  /*28a0*/  ISETP.GT.AND P1, PT, R10, 0xbff, PT ;  /* 0x00000bff0a00780c */ /* 0x000fda0003f24270 */
[----:B------:R-:W-:Y:S05]  /*28b0*/  @P1 BRA `(.L_x_35) ;  /* 0x00000000004c1947 */ /* 0x000fea0003800000 */
[----:B------:R-:W-:-:S05]  /*28c0*/  VIADD R9, R14, 0x8a0 ;  /* 0x000008a00e097836 */ /* 0x000fca0000000000 */
[----:B------:R-:W-:-:S05]  /*28d0*/  LEA R9, R16, R9, 0x18 ;  /* 0x0000000910097211 */ /* 0x000fca00078ec0ff */
[----:B------:R-:W-:-:S05]  /*28e0*/  IMAD R10, R10, 0x4, R9 ;  /* 0x000000040a0a7824 */ /* 0x000fca00078e0209 */
[----:B------:R0:W-:Y:S04]  /*28f0*/  STS [R10+0x3000], R15 ;  /* 0x0030000f0a007388 */ /* 0x0001e80000000800 */
[----:B------:R0:W-:Y:S01]  /*2900*/  STS [R10], R31 ;  /* 0x0000001f0a007388 */ /* 0x0001e20000000800 */
[----:B------:R-:W-:Y:S05]  /*2910*/  BRA `(.L_x_35) ;  /* 0x0000000000347947 */ /* 0x000fea0003800000 */
.L_x_34:
[----:B------:R-:W-:Y:S01]  /*2920*/  IMAD R9, R9, 0x4, R28 ;  /* 0x0000000409097824 */ /* 0x000fe200078e021c */
[----:B------:R-:W0:Y:S01]  /*2930*/  S2UR UR7, SR_CgaCtaId ;  /* 0x00000000000779c3 */ /* 0x000e220000008800 */
[----:B------:R-:W-:Y:S01]  /*2940*/  IMAD.MOV.U32 R14, RZ, RZ, 0x1 ;  /* 0x00000001ff0e7424 */ /* 0x000fe200078e00ff */
[----:B------:R-:W-:Y:S02]  /*2950*/  UMOV UR6, 0x400 ;  /* 0x0000040000067882 */ /* 0x000fe40000000000 */
[----:B------:R-:W-:Y:S02]  /*2960*/  UIADD3 UR4, UPT, UPT, UR6, 0x90a0, URZ ;  /* 0x000090a006047890 */ /* 0x000fe4000fffe0ff */
[----:B------:R-:W1:Y:S01]  /*2970*/  ATOMS.ADD R9, [R9], R14 ;  /* 0x0000000e0909738c */ /* 0x000e620000000000 */
[----:B------:R-:W-:Y:S02]  /*2980*/  UIADD3 UR6, UPT, UPT, UR6, 0x70a0, URZ ;  /* 0x000070a006067890 */ /* 0x000fe4000fffe0ff */
[----:B0-----:R-:W-:-:S02]  /*2990*/  ULEA UR4, UR7, UR4, 0x18 ;  /* 0x0000000407047291 */ /* 0x001fc4000f8ec0ff */
[----:B------:R-:W-:-:S04]  /*29a0*/  ULEA UR6, UR7, UR6, 0x18 ;  /* 0x0000000607067291 */ /* 0x000fc8000f8ec0ff */
[C---:B-1----:R-:W-:Y:S02]  /*29b0*/  LEA R10, R9.reuse, UR4, 0x2 ;  /* 0x00000004090a7c11 */ /* 0x042fe4000f8e10ff */
[----:B------:R-:W-:-:S03]  /*29c0*/  LEA R12, R9, UR6, 0x2 ;  /* 0x00000006090c7c11 */ /* 0x000fc6000f8e10ff */
[----:B------:R1:W-:Y:S04]  /*29d0*/  STS [R10], R15 ;  /* 0x0000000f0a007388 */ /* 0x0003e80000000800 */
[----:B------:R1:W-:Y:S02]  /*29e0*/  STS [R12], R31 ;  /* 0x0000001f0c007388 */ /* 0x0003e40000000800 */
.L_x_35:
[----:B------:R-:W-:Y:S05]  /*29f0*/  BSYNC.RECONVERGENT B2 ;  /* 0x0000000000027941 */ /* 0x000fea0003800200 */
.L_x_33:
[----:B01----:R-:W-:Y:S01]  /*2a00*/  VIADD R31, R31, 0x200 ;  /* 0x000002001f1f7836 */ /* 0x003fe20000000000 */
[----:B------:R-:W-:Y:S06]  /*2a10*/  @P2 BRA `(.L_x_36) ;  /* 0xfffffffc00082947 */ /* 0x000fec000383ffff */
.L_x_32:
[----:B------:R-:W-:Y:S05]  /*2a20*/  BSYNC.RECONVERGENT B1 ;  /* 0x0000000000017941 */ /* 0x000fea0003800200 */
.L_x_31:
[----:B------:R-:W-:-:S13]  /*2a30*/  ISETP.GE.U32.AND P1, PT, R6, 0x600, PT ;  /* 0x000006000600780c */ /* 0x000fda0003f26070 */
[----:B------:R-:W-:Y:S05]  /*2a40*/  @!P1 BRA `(.L_x_30) ;  /* 0x0000000c00a89947 */ /* 0x000fea0003800000 */
[----:B---3--:R-:W0:Y:S01]  /*2a50*/  LDC.64 R8, c[0x0][0x3a8] ;  /* 0x0000ea00ff087b82 */ /* 0x008e220000000a00 */
[----:B------:R-:W-:-:S07]  /*2a60*/  VIADD R31, R31, 0x400 ;  /* 0x000004001f1f7836 */ /* 0x000fce0000000000 */
[----:B------:R-:W1:Y:S02]  /*2a70*/  LDC.64 R10, c[0x0][0x380] ;  /* 0x0000e000ff0a7b82 */ /* 0x000e640000000a00 */
.L_x_49:
[----:B------:R-:W-:Y:S02]  /*2a80*/  VIADD R13, R31, 0xfffffc00 ;  /* 0xfffffc001f0d7836 */ /* 0x000fe40000000000 */
[----:B------:R-:W-:-:S03]  /*2a90*/  IMAD.MOV.U32 R6, RZ, RZ, R4 ;  /* 0x000000ffff067224 */ /* 0x000fc600078e0004 */
[----:B------:R-:W-:-:S05]  /*2aa0*/  SHF.R.S32.HI R15, RZ, 0x1f, R13 ;  /* 0x0000001fff0f7819 */ /* 0x000fca000001140d */
[-C--:B0-----:R-:W-:Y:S02]  /*2ab0*/  IMAD R12, R15, R8.reuse, RZ ;  /* 0x000000080f0c7224 */ /* 0x081fe400078e02ff */
[----:B------:R-:W-:-:S04]  /*2ac0*/  IMAD.WIDE.U32 R14, R13, R8, R6 ;  /* 0x000000080d0e7225 */ /* 0x000fc800078e0006 */
[----:B------:R-:W-:Y:S01]  /*2ad0*/  IMAD R17, R13, R9, R12 ;  /* 0x000000090d117224 */ /* 0x000fe200078e020c */
[----:B-1----:R-:W-:-:S03]  /*2ae0*/  LEA R16, P1, R14, R10, 0x2 ;  /* 0x0000000a0e107211 */ /* 0x002fc600078210ff */
[----:B------:R-:W-:-:S05]  /*2af0*/  IMAD.IADD R12, R15, 0x1, R17 ;  /* 0x000000010f0c7824 */ /* 0x000fca00078e0211 */
[----:B------:R-:W-:-:S05]  /*2b00*/  LEA.HI.X R17, R14, R11, R12, 0x2, P1 ;  /* 0x0000000b0e117211 */ /* 0x000fca00008f140c */
[----:B------:R-:W2:Y:S01]  /*2b10*/  LDG.E R19, desc[UR8][R16.64] ;  /* 0x0000000810137981 */ /* 0x000ea2000c1e1900 */
[----:B------:R-:W-:Y:S01]  /*2b20*/  BSSY.RECONVERGENT B1, `(.L_x_37) ;  /* 0x000002e000017945 */ /* 0x000fe20003800200 */
[----:B--2---:R-:W0:Y:S01]  /*2b30*/  F2F.F16.F32 R12, R19 ;  /* 0x00000013000c7304 */ /* 0x004e220000200800 */
[----:B------:R-:W-:-:S13]  /*2b40*/  FSETP.GEU.AND P1, PT, R19, RZ, PT ;  /* 0x000000ff1300720b */ /* 0x000fda0003f2e000 */
[----:B0-----:R-:W-:-:S04]  /*2b50*/  @P1 LOP3.LUT R12, R12, 0x7f80, RZ, 0xc, !PT ;  /* 0x00007f800c0c1812 */ /* 0x001fc800078e0cff */
[----:B------:R-:W-:-:S04]  /*2b60*/  LOP3.LUT R12, R12, 0xffff, RZ, 0xc0, !PT ;  /* 0x0000ffff0c0c7812 */ /* 0x000fc800078ec0ff */
[----:B------:R-:W-:-:S04]  /*2b70*/  SHF.R.U32.HI R12, RZ, 0x7, R12 ;  /* 0x00000007ff0c7819 */ /* 0x000fc8000001160c */
[----:B------:R-:W-:-:S04]  /*2b80*/  LOP3.LUT R15, R12, 0xffff, RZ, 0xc0, !PT ;  /* 0x0000ffff0c0f7812 */ /* 0x000fc800078ec0ff */
[----:B------:R-:W-:-:S13]  /*2b90*/  ISETP.LT.AND P1, PT, R15, UR5, PT ;  /* 0x000000050f007c0c */ /* 0x000fda000bf21270 */
[----:B------:R-:W-:Y:S05]  /*2ba0*/  @!P1 BRA `(.L_x_38) ;  /* 0x0000000000389947 */ /* 0x000fea0003800000 */
        /* <DEDUP_REMOVED lines=12> */
[----:B------:R0:W-:Y:S01]  /*2c70*/  STS [R16], R13 ;  /* 0x0000000d10007388 */ /* 0x0001e20000000800 */
[----:B------:R-:W-:Y:S05]  /*2c80*/  BRA `(.L_x_39) ;  /* 0x00000000005c7947 */ /* 0x000fea0003800000 */
.L_x_38:
[----:B------:R-:W-:-:S13]  /*2c90*/  ISETP.NE.AND P1, PT, R15, UR5, PT ;  /* 0x000000050f007c0c */ /* 0x000fda000bf25270 */
[----:B------:R-:W-:Y:S05]  /*2ca0*/  @P1 BRA `(.L_x_39) ;  /* 0x0000000000541947 */ /* 0x000fea0003800000 */
[----:B------:R-:W0:Y:S01]  /*2cb0*/  S2R R12, SR_LANEID ;  /* 0x00000000000c7919 */ /* 0x000e220000000000 */
[----:B------:R-:W-:Y:S01]  /*2cc0*/  VOTEU.ANY UR4, UPT, PT ;  /* 0x0000000000047886 */ /* 0x000fe200038e0100 */
[----:B------:R-:W-:Y:S01]  /*2cd0*/  MOV R18, 0x400 ;  /* 0x0000040000127802 */ /* 0x000fe20000000f00 */
[----:B------:R-:W0:Y:S01]  /*2ce0*/  FLO.U32 R15, UR4 ;  /* 0x00000004000f7d00 */ /* 0x000e2200080e0000 */
[----:B------:R-:W1:Y:S01]  /*2cf0*/  S2R R21, SR_CgaCtaId ;  /* 0x0000000000157919 */ /* 0x000e620000008800 */
[----:B------:R-:W2:Y:S06]  /*2d00*/  S2R R16, SR_LTMASK ;  /* 0x0000000000107919 */ /* 0x000eac0000003900 */
[----:B------:R-:W3:Y:S01]  /*2d10*/  POPC R14, UR4 ;  /* 0x00000004000e7d09 */ /* 0x000ee20008000000 */
[----:B0-----:R-:W-:Y:S01]  /*2d20*/  ISETP.EQ.U32.AND P1, PT, R15, R12, PT ;  /* 0x0000000c0f00720c */ /* 0x001fe20003f22070 */
[----:B------:R-:W-:-:S05]  /*2d30*/  VIADD R12, R18, 0xb0a4 ;  /* 0x0000b0a4120c7836 */ /* 0x000fca0000000000 */
[----:B-1----:R-:W-:Y:S02]  /*2d40*/  LEA R23, R21, R12, 0x18 ;  /* 0x0000000c15177211 */ /* 0x002fe400078ec0ff */
[----:B--2---:R-:W-:-:S04]  /*2d50*/  LOP3.LUT R16, R16, UR4, RZ, 0xc0, !PT ;  /* 0x0000000410107c12 */ /* 0x004fc8000f8ec0ff */
[----:B------:R-:W0:Y:S01]  /*2d60*/  POPC R17, R16 ;  /* 0x0000001000117309 */ /* 0x000e220000000000 */
[----:B---3--:R-:W1:Y:S04]  /*2d70*/  @P1 ATOMS.ADD R14, [R23], R14 ;  /* 0x0000000e170e138c */ /* 0x008e680000000000 */
[----:B-1----:R-:W0:Y:S02]  /*2d80*/  SHFL.IDX PT, R12, R14, R15, 0x1f ;  /* 0x00001f0f0e0c7589 */ /* 0x002e2400000e0000 */
[----:B0-----:R-:W-:-:S05]  /*2d90*/  IMAD.IADD R12, R12, 0x1, R17 ;  /* 0x000000010c0c7824 */ /* 0x001fca00078e0211 */
[----:B------:R-:W-:-:S13]  /*2da0*/  ISETP.GT.AND P1, PT, R12, 0xbff, PT ;  /* 0x00000bff0c00780c */ /* 0x000fda0003f24270 */
[----:B------:R-:W-:-:S05]  /*2db0*/  @!P1 VIADD R18, R18, 0x8a0 ;  /* 0x000008a012129836 */ /* 0x000fca0000000000 */
[----:B------:R-:W-:-:S05]  /*2dc0*/  @!P1 LEA R21, R21, R18, 0x18 ;  /* 0x0000001215159211 */ /* 0x000fca00078ec0ff */
[----:B------:R-:W-:-:S05]  /*2dd0*/  @!P1 IMAD R12, R12, 0x4, R21 ;  /* 0x000000040c0c9824 */ /* 0x000fca00078e0215 */
[----:B------:R1:W-:Y:S04]  /*2de0*/  @!P1 STS [R12+0x3000], R19 ;  /* 0x003000130c009388 */ /* 0x0003e80000000800 */
[----:B------:R1:W-:Y:S02]  /*2df0*/  @!P1 STS [R12], R13 ;  /* 0x0000000d0c009388 */ /* 0x0003e40000000800 */
.L_x_39:
[----:B------:R-:W-:Y:S05]  /*2e00*/  BSYNC.RECONVERGENT B1 ;  /* 0x0000000000017941 */ /* 0x000fea0003800200 */
.L_x_37:
[----:B01----:R-:W-:-:S05]  /*2e10*/  VIADD R13, R31, 0xfffffe00 ;  /* 0xfffffe001f0d7836 */ /* 0x003fca0000000000 */
[----:B------:R-:W-:-:S05]  /*2e20*/  SHF.R.S32.HI R15, RZ, 0x1f, R13 ;  /* 0x0000001fff0f7819 */ /* 0x000fca000001140d */
[-C--:B------:R-:W-:Y:S02]  /*2e30*/  IMAD R12, R15, R8.reuse, RZ ;  /* 0x000000080f0c7224 */ /* 0x080fe400078e02ff */
[----:B------:R-:W-:-:S04]  /*2e40*/  IMAD.WIDE.U32 R14, R13, R8, R6 ;  /* 0x000000080d0e7225 */ /* 0x000fc800078e0006 */
[----:B------:R-:W-:Y:S01]  /*2e50*/  IMAD R17, R13, R9, R12 ;  /* 0x000000090d117224 */ /* 0x000fe200078e020c */
[----:B------:R-:W-:-:S03]  /*2e60*/  LEA R16, P1, R14, R10, 0x2 ;  /* 0x0000000a0e107211 */ /* 0x000fc600078210ff */
        /* <DEDUP_REMOVED lines=37> */
.L_x_41:
        /* <DEDUP_REMOVED lines=13> */
.L_x_42:
[----:B------:R-:W-:Y:S05]  /*3190*/  BSYNC.RECONVERGENT B1 ;  /* 0x0000000000017941 */ /* 0x000fea0003800200 */
.L_x_40:
[----:B01----:R-:W-:-:S05]  /*31a0*/  SHF.R.S32.HI R13, RZ, 0x1f, R31 ;  /* 0x0000001fff0d7819 */ /* 0x003fca000001141f */
        /* <DEDUP_REMOVED lines=8> */
[----:B------:R-:W-:Y:S01]  /*3230*/  VIADD R13, R31, 0x200 ;  /* 0x000002001f0d7836 */ /* 0x000fe20000000000 */
        /* <DEDUP_REMOVED lines=33> */
.L_x_44:
        /* <DEDUP_REMOVED lines=13> */
.L_x_45:
[----:B------:R-:W-:Y:S05]  /*3520*/  BSYNC.RECONVERGENT B1 ;  /* 0x0000000000017941 */ /* 0x000fea0003800200 */
.L_x_43:
[----:B------:R-:W-:-:S05]  /*3530*/  SHF.R.S32.HI R15, RZ, 0x1f, R13 ;  /* 0x0000001fff0f7819 */ /* 0x000fca000001140d */
[-C--:B-1----:R-:W-:Y:S02]  /*3540*/  IMAD R12, R15, R8.reuse, RZ ;  /* 0x000000080f0c7224 */ /* 0x082fe400078e02ff */
[----:B0-----:R-:W-:-:S04]  /*3550*/  IMAD.WIDE.U32 R14, R13, R8, R6 ;  /* 0x000000080d0e7225 */ /* 0x001fc800078e0006 */
        /* <DEDUP_REMOVED lines=26> */
[----:B--2---:R-:W-:-:S04]  /*3700*/  LOP3.LUT R16, R16, UR4, RZ, 0xc0, !PT ;  /* 0x0000000410107c12 */ /* 0x004fc8000f8ec0ff */
[----:B------:R-:W0:Y:S05]  /*3710*/  POPC R17, R16 ;  /* 0x0000001000117309 */ /* 0x000e2a0000000000 */
        /* <DEDUP_REMOVED lines=11> */
.L_x_47:
        /* <DEDUP_REMOVED lines=13> */
.L_x_48:
[----:B------:R-:W-:Y:S05]  /*38a0*/  BSYNC.RECONVERGENT B1 ;  /* 0x0000000000017941 */ /* 0x000fea0003800200 */
.L_x_46:
[C---:B01----:R-:W-:Y:S02]  /*38b0*/  VIADD R13, R31.reuse, 0x400 ;  /* 0x000004001f0d7836 */ /* 0x043fe40000000000 */
[----:B------:R-:W-:-:S03]  /*38c0*/  VIADD R31, R31, 0x800 ;  /* 0x000008001f1f7836 */ /* 0x000fc60000000000 */
[----:B------:R-:W-:-:S13]  /*38d0*/  ISETP.GE.AND P1, PT, R13, R0, PT ;  /* 0x000000000d00720c */ /* 0x000fda0003f26270 */
[----:B------:R-:W-:Y:S05]  /*38e0*/  @!P1 BRA `(.L_x_49) ;  /* 0xfffffff000649947 */ /* 0x000fea000383ffff */
.L_x_30:
[----:B------:R-:W-:Y:S05]  /*38f0*/  BSYNC.RECONVERGENT B0 ;  /* 0x0000000000007941 */ /* 0x000fea0003800200 */
.L_x_29:
[----:B------:R-:W0:Y:S08]  /*3900*/  S2UR UR4, SR_CgaCtaId ;  /* 0x00000000000479c3 */ /* 0x000e300000008800 */
[----:B------:R-:W-:Y:S01]  /*3910*/  BAR.SYNC.DEFER_BLOCKING 0x0 ;  /* 0x0000000000007b1d */ /* 0x000fe20000010000 */
[C---:B------:R-:W-:Y:S01]  /*3920*/  VIADD R5, R3.reuse, 0x200 ;  /* 0x0000020003057836 */ /* 0x040fe20000000000 */
[C---:B------:R-:W-:Y:S01]  /*3930*/  LOP3.LUT R7, R3.reuse, 0x400, RZ, 0xfc, !PT ;  /* 0x0000040003077812 */ /* 0x040fe200078efcff */
[----:B-1-3--:R-:W-:Y:S01]  /*3940*/  VIADD R9, R3, 0xa00 ;  /* 0x00000a0003097836 */ /* 0x00afe20000000000 */
[----:B------:R-:W-:Y:S01]  /*3950*/  UBMSK UR11, URZ, 0x4 ;  /* 0x00000004ff0b789b */ /* 0x000fe20008000000 */
[----:B------:R-:W-:Y:S01]  /*3960*/  IMAD.MOV.U32 R20, RZ, RZ, -0x800001 ;  /* 0xff7fffffff147424 */ /* 0x000fe200078e00ff */
[----:B------:R-:W-:Y:S01]  /*3970*/  UMOV UR6, 0x400 ;  /* 0x0000040000067882 */ /* 0x000fe20000000000 */
[----:B------:R-:W-:Y:S01]  /*3980*/  IMAD.MOV.U32 R21, RZ, RZ, -0x800001 ;  /* 0xff7fffffff157424 */ /* 0x000fe200078e00ff */
[----:B------:R-:W1:Y:S01]  /*3990*/  S2R R4, SR_LANEID ;  /* 0x0000000000047919 */ /* 0x000e620000000000 */
[----:B------:R-:W-:-:S02]  /*39a0*/  IMAD.MOV.U32 R22, RZ, RZ, -0x800001 ;  /* 0xff7fffffff167424 */ /* 0x000fc400078e00ff */
[----:B------:R-:W-:Y:S02]  /*39b0*/  IMAD.MOV.U32 R23, RZ, RZ, -0x800001 ;  /* 0xff7fffffff177424 */ /* 0x000fe400078e00ff */
[----:B------:R-:W-:Y:S02]  /*39c0*/  IMAD.MOV.U32 R24, RZ, RZ, -0x800001 ;  /* 0xff7fffffff187424 */ /* 0x000fe400078e00ff */
[----:B------:R-:W-:Y:S02]  /*39d0*/  IMAD.MOV.U32 R25, RZ, RZ, -0x800001 ;  /* 0xff7fffffff197424 */ /* 0x000fe400078e00ff */
[----:B------:R-:W-:Y:S01]  /*39e0*/  IMAD.MOV.U32 R6, RZ, RZ, -0x1 ;  /* 0xffffffffff067424 */ /* 0x000fe200078e00ff */
[----:B0-----:R-:W-:-:S09]  /*39f0*/  ULEA UR7, UR4, UR6, 0x18 ;  /* 0x0000000604077291 */ /* 0x001fd2000f8ec0ff */
[----:B------:R-:W0:Y:S01]  /*3a00*/  LDS R0, [UR7+0xb0a4] ;  /* 0x00b0a407ff007984 */ /* 0x000e220008000800 */
[----:B------:R-:W-:-:S04]  /*3a10*/  UIADD3 UR7, UPT, UPT, UR6, 0x8a0, URZ ;  /* 0x000008a006077890 */ /* 0x000fc8000fffe0ff */
[----:B------:R-:W-:-:S03]  /*3a20*/  ULEA UR7, UR4, UR7, 0x18 ;  /* 0x0000000704077291 */ /* 0x000fc6000f8ec0ff */
[----:B------:R-:W-:-:S03]  /*3a30*/  UMOV UR4, URZ ;  /* 0x000000ff00047c82 */ /* 0x000fc60008000000 */
[----:B------:R-:W-:-:S05]  /*3a40*/  LEA R12, R3, UR7, 0x2 ;  /* 0x00000007030c7c11 */ /* 0x000fca000f8e10ff */
[----:B------:R-:W-:Y:S01]  /*3a50*/  IMAD R13, R3, 0x20, R12 ;  /* 0x00000020030d7824 */ /* 0x000fe200078e020c */
[-C--:B0-----:R-:W-:Y:S01]  /*3a60*/  ISETP.GE.AND P2, PT, R5, R0.reuse, PT ;  /* 0x000000000500720c */ /* 0x081fe20003f46270 */
[C---:B------:R-:W-:Y:S01]  /*3a70*/  VIADD R5, R3.reuse, 0x600 ;  /* 0x0000060003057836 */ /* 0x040fe20000000000 */
[-C--:B------:R-:W-:Y:S02]  /*3a80*/  ISETP.GE.AND P1, PT, R3, R0.reuse, PT ;  /* 0x000000000300720c */ /* 0x080fe40003f26270 */
[-C--:B------:R-:W-:Y:S02]  /*3a90*/  ISETP.GE.AND P3, PT, R7, R0.reuse, PT ;  /* 0x000000000700720c */ /* 0x080fe40003f66270 */
[----:B------:R-:W-:Y:S02]  /*3aa0*/  LOP3.LUT R7, R3, 0x800, RZ, 0xfc, !PT ;  /* 0x0000080003077812 */ /* 0x000fe400078efcff */
[-C--:B------:R-:W-:Y:S02]  /*3ab0*/  ISETP.GE.AND P4, PT, R5, R0.reuse, PT ;  /* 0x000000000500720c */ /* 0x080fe40003f86270 */
[----:B------:R-:W-:-:S02]  /*3ac0*/  ISETP.GE.AND P5, PT, R7, R0, PT ;  /* 0x000000000700720c */ /* 0x000fc40003fa6270 */
[----:B------:R-:W-:Y:S01]  /*3ad0*/  ISETP.GE.AND P6, PT, R9, R0, PT ;  /* 0x000000000900720c */ /* 0x000fe20003fc6270 */
[----:B------:R-:W0:Y:S04]  /*3ae0*/  @!P2 LDS R21, [R12+0x3800] ;  /* 0x003800000c15a984 */ /* 0x000e280000000800 */
[----:B------:R-:W2:Y:S04]  /*3af0*/  @!P1 LDS R20, [R12+0x3000] ;  /* 0x003000000c149984 */ /* 0x000ea80000000800 */
[----:B------:R-:W3:Y:S04]  /*3b00*/  @!P3 LDS R22, [R12+0x4000] ;  /* 0x004000000c16b984 */ /* 0x000ee80000000800 */
[----:B------:R-:W4:Y:S04]  /*3b10*/  @!P4 LDS R23, [R12+0x4800] ;  /* 0x004800000c17c984 */ /* 0x000f280000000800 */
[----:B------:R-:W5:Y:S04]  /*3b20*/  @!P5 LDS R24, [R12+0x5000] ;  /* 0x005000000c18d984 */ /* 0x000f680000000800 */
[----:B------:R-:W1:Y:S04]  /*3b30*/  @!P6 LDS R25, [R12+0x5800] ;  /* 0x005800000c19e984 */ /* 0x000e680000000800 */
[----:B------:R0:W1:Y:S04]  /*3b40*/  @!P1 LDS R10, [R12] ;  /* 0x000000000c0a9984 */ /* 0x0000680000000800 */
[----:B------:R0:W1:Y:S04]  /*3b50*/  @!P2 LDS R11, [R12+0x800] ;  /* 0x000800000c0ba984 */ /* 0x0000680000000800 */
[----:B------:R0:W1:Y:S04]  /*3b60*/  @!P3 LDS R16, [R12+0x1000] ;  /* 0x001000000c10b984 */ /* 0x0000680000000800 */
[----:B------:R1:W1:Y:S04]  /*3b70*/  @!P4 LDS R17, [R12+0x1800] ;  /* 0x001800000c11c984 */ /* 0x0002680000000800 */
[----:B------:R1:W1:Y:S01]  /*3b80*/  @!P5 LDS R18, [R12+0x2000] ;  /* 0x002000000c12d984 */ /* 0x0002620000000800 */
[----:B0-----:R-:W-:-:S03]  /*3b90*/  ISETP.GT.AND P2, PT, R21, -0x1, PT ;  /* 0xffffffff1500780c */ /* 0x001fc60003f44270 */
[----:B------:R0:W0:Y:S01]  /*3ba0*/  @!P6 LDS R19, [R12+0x2800] ;  /* 0x002800000c13e984 */ /* 0x0000220000000800 */
[----:B------:R-:W-:Y:S01]  /*3bb0*/  BAR.SYNC.DEFER_BLOCKING 0x0 ;  /* 0x0000000000007b1d */ /* 0x000fe20000010000 */
[----:B--2---:R-:W-:Y:S02]  /*3bc0*/  ISETP.GT.AND P1, PT, R20, -0x1, PT ;  /* 0xffffffff1400780c */ /* 0x004fe40003f24270 */
[C---:B------:R-:W-:Y:S02]  /*3bd0*/  SEL R0, R6.reuse, 0x80000000, !P2 ;  /* 0x8000000006007807 */ /* 0x040fe40005000000 */
[----:B------:R-:W-:Y:S02]  /*3be0*/  SEL R5, R6, 0x80000000, !P1 ;  /* 0x8000000006057807 */ /* 0x000fe40004800000 */
[----:B---3--:R-:W-:Y:S02]  /*3bf0*/  ISETP.GT.AND P1, PT, R22, -0x1, PT ;  /* 0xffffffff1600780c */ /* 0x008fe40003f24270 */
[----:B----4-:R-:W-:-:S02]  /*3c00*/  ISETP.GT.AND P2, PT, R23, -0x1, PT ;  /* 0xffffffff1700780c */ /* 0x010fc40003f44270 */
[----:B-----5:R-:W-:Y:S02]  /*3c10*/  ISETP.GT.AND P3, PT, R24, -0x1, PT ;  /* 0xffffffff1800780c */ /* 0x020fe40003f64270 */
[----:B-1----:R-:W-:Y:S02]  /*3c20*/  ISETP.GT.AND P4, PT, R25, -0x1, PT ;  /* 0xffffffff1900780c */ /* 0x002fe40003f84270 */
[----:B------:R-:W-:Y:S02]  /*3c30*/  LOP3.LUT R20, R5, R20, RZ, 0x3c, !PT ;  /* 0x0000001405147212 */ /* 0x000fe400078e3cff */
[----:B------:R-:W-:Y:S02]  /*3c40*/  LOP3.LUT R21, R0, R21, RZ, 0x3c, !PT ;  /* 0x0000001500157212 */ /* 0x000fe400078e3cff */
[C---:B------:R-:W-:Y:S02]  /*3c50*/  SEL R5, R6.reuse, 0x80000000, !P1 ;  /* 0x8000000006057807 */ /* 0x040fe40004800000 */
[----:B------:R-:W-:-:S02]  /*3c60*/  SEL R0, R6, 0x80000000, !P2 ;  /* 0x8000000006007807 */ /* 0x000fc40005000000 */
[C---:B------:R-:W-:Y:S02]  /*3c70*/  SEL R7, R6.reuse, 0x80000000, !P3 ;  /* 0x8000000006077807 */ /* 0x040fe40005800000 */
[----:B------:R-:W-:Y:S02]  /*3c80*/  SEL R6, R6, 0x80000000, !P4 ;  /* 0x8000000006067807 */ /* 0x000fe40006000000 */
[----:B------:R-:W-:Y:S02]  /*3c90*/  LOP3.LUT R22, R5, R22, RZ, 0x3c, !PT ;  /* 0x0000001605167212 */ /* 0x000fe400078e3cff */
[----:B------:R-:W-:Y:S02]  /*3ca0*/  LOP3.LUT R23, R0, R23, RZ, 0x3c, !PT ;  /* 0x0000001700177212 */ /* 0x000fe400078e3cff */
[----:B------:R-:W-:Y:S02]  /*3cb0*/  LOP3.LUT R24, R7, R24, RZ, 0x3c, !PT ;  /* 0x0000001807187212 */ /* 0x000fe400078e3cff */
[----:B------:R-:W-:-:S07]  /*3cc0*/  LOP3.LUT R25, R6, R25, RZ, 0x3c, !PT ;  /* 0x0000001906197212 */ /* 0x000fce00078e3cff */
.L_x_51:
[----:B------:R-:W-:Y:S01]  /*3cd0*/  ISETP.NE.AND P1, PT, R20, 0x7fffffff, PT ;  /* 0x7fffffff1400780c */ /* 0x000fe20003f25270 */
[----:B------:R-:W-:Y:S01]  /*3ce0*/  STS [R12+0x800], RZ ;  /* 0x000800ff0c007388 */ /* 0x000fe20000000800 */
[----:B-1----:R-:W1:Y:S01]  /*3cf0*/  S2UR UR7, SR_CgaCtaId ;  /* 0x00000000000779c3 */ /* 0x002e620000008800 */
[----:B------:R-:W-:Y:S02]  /*3d00*/  ISETP.NE.AND P2, PT, R4, 0x1f, PT ;  /* 0x0000001f0400780c */ /* 0x000fe40003f45270 */
[----:B------:R-:W-:Y:S01]  /*3d10*/  SEL R0, R20, 0x80000000, P1 ;  /* 0x8000000014007807 */ /* 0x000fe20000800000 */
[----:B------:R-:W-:Y:S01]  /*3d20*/  STS [R12+0x1000], RZ ;  /* 0x001000ff0c007388 */ /* 0x000fe20000000800 */
[----:B------:R-:W-:Y:S02]  /*3d30*/  ISETP.NE.AND P1, PT, R21, 0x7fffffff, PT ;  /* 0x7fffffff1500780c */ /* 0x000fe40003f25270 */
[----:B------:R-:W-:Y:S01]  /*3d40*/  SHF.R.U32.HI R0, RZ, UR4, R0 ;  /* 0x00000004ff007c19 */ /* 0x000fe20008011600 */
[----:B------:R-:W-:Y:S01]  /*3d50*/  STS [R12+0x1800], RZ ;  /* 0x001800ff0c007388 */ /* 0x000fe20000000800 */
[----:B------:R-:W-:-:S02]  /*3d60*/  SHF.R.U32.HI R41, RZ, 0x5, R3 ;  /* 0x00000005ff297819 */ /* 0x000fc40000011603 */
[----:B------:R-:W-:Y:S01]  /*3d70*/  LOP3.LUT R0, R0, UR11, RZ, 0xc0, !PT ;  /* 0x0000000b00007c12 */ /* 0x000fe2000f8ec0ff */
[----:B------:R-:W-:Y:S01]  /*3d80*/  STS [R12+0x2000], RZ ;  /* 0x002000ff0c007388 */ /* 0x000fe20000000800 */
[C---:B------:R-:W-:Y:S01]  /*3d90*/  ISETP.NE.AND P6, PT, R41.reuse, 0x9, PT ;  /* 0x000000092900780c */ /* 0x040fe20003fc5270 */
[----:B------:R-:W-:Y:S01]  /*3da0*/  VOTEU.ALL UP0, P2 ;  /* 0x0000000000ff7886 */ /* 0x000fe20001000000 */
[C---:B------:R-:W-:Y:S01]  /*3db0*/  ISETP.NE.AND P5, PT, R41.reuse, 0xb, PT ;  /* 0x0000000b2900780c */ /* 0x040fe20003fa5270 */
[----:B------:R-:W-:Y:S01]  /*3dc0*/  IMAD.SHL.U32 R5, R0, 0x800, RZ ;  /* 0x0000080000057824 */ /* 0x000fe200078e00ff */
[----:B------:R-:W-:Y:S01]  /*3dd0*/  SHF.R.U32.HI R0, RZ, 0x2, R0 ;  /* 0x00000002ff007819 */ /* 0x000fe20000011600 */
[----:B------:R-:W-:Y:S01]  /*3de0*/  STS [R12+0x2800], RZ ;  /* 0x002800ff0c007388 */ /* 0x000fe20000000800 */
[----:B------:R-:W-:Y:S01]  /*3df0*/  @!UP0 UIADD3 UR6, UPT, UPT, UR6, 0x8a0, URZ ;  /* 0x000008a006068890 */ /* 0x000fe2000fffe0ff */
[----:B------:R-:W-:Y:S02]  /*3e00*/  ISETP.NE.AND P3, PT, R41, 0xd, PT ;  /* 0x0000000d2900780c */ /* 0x000fe40003f65270 */
[----:B------:R-:W-:Y:S01]  /*3e10*/  LOP3.LUT R5, R5, 0x3800, RZ, 0xc, !PT ;  /* 0x0000380005057812 */ /* 0x000fe200078e0cff */
[----:B------:R-:W-:Y:S01]  /*3e20*/  STS [R12+0x3000], RZ ;  /* 0x003000ff0c007388 */ /* 0x000fe20000000800 */
[----:B------:R-:W-:Y:S01]  /*3e30*/  LOP3.LUT R0, R0, 0x3ffffffe, RZ, 0xc0, !PT ;  /* 0x3ffffffe00007812 */ /* 0x000fe200078ec0ff */
[----:B-1----:R-:W-:Y:S01]  /*3e40*/  @!UP0 ULEA UR10, UR7, UR6, 0x18 ;  /* 0x00000006070a8291 */ /* 0x002fe2000f8ec0ff */
[----:B------:R-:W-:Y:S01]  /*3e50*/  ISETP.NE.AND P4, PT, R41, 0xc, PT ;  /* 0x0000000c2900780c */ /* 0x000fe20003f85270 */
[----:B------:R-:W-:Y:S01]  /*3e60*/  STS [R12+0x3800], RZ ;  /* 0x003800ff0c007388 */ /* 0x000fe20000000800 */
[----:B------:R-:W-:Y:S01]  /*3e70*/  IADD3 R32, PT, PT, -R0, R12, R5 ;  /* 0x0000000c00207210 */ /* 0x000fe20007ffe105 */
[----:B------:R-:W-:Y:S01]  /*3e80*/  UMOV UR6, 0x400 ;  /* 0x0000040000067882 */ /* 0x000fe20000000000 */
[----:B------:R-:W-:Y:S01]  /*3e90*/  SEL R0, R21, 0x80000000, P1 ;  /* 0x8000000015007807 */ /* 0x000fe20000800000 */
[----:B------:R-:W-:Y:S01]  /*3ea0*/  STS [R12+0x4000], RZ ;  /* 0x004000ff0c007388 */ /* 0x000fe20000000800 */
[----:B------:R-:W-:Y:S01]  /*3eb0*/  ISETP.NE.AND P1, PT, R22, 0x7fffffff, PT ;  /* 0x7fffffff1600780c */ /* 0x000fe20003f25270 */
[----:B------:R-:W-:Y:S01]  /*3ec0*/  ULEA UR12, UR7, UR6, 0x18 ;  /* 0x00000006070c7291 */ /* 0x000fe2000f8ec0ff */
[----:B------:R-:W-:Y:S01]  /*3ed0*/  SHF.R.U32.HI R0, RZ, UR4, R0 ;  /* 0x00000004ff007c19 */ /* 0x000fe20008011600 */
[----:B------:R-:W-:Y:S01]  /*3ee0*/  STS [R12], RZ ;  /* 0x000000ff0c007388 */ /* 0x000fe20000000800 */
[----:B------:R-:W-:-:S02]  /*3ef0*/  UISETP.GE.U32.AND UP0, UPT, UR4, 0x1c, UPT ;  /* 0x0000001c0400788c */ /* 0x000fc4000bf06070 */
[----:B------:R-:W-:Y:S01]  /*3f00*/  LOP3.LUT R0, R0, UR11, RZ, 0xc0, !PT ;  /* 0x0000000b00007c12 */ /* 0x000fe2000f8ec0ff */
[----:B------:R-:W1:Y:S04]  /*3f10*/  LDS.U16 R31, [R32+0x2] ;  /* 0x00000200201f7984 */ /* 0x000e680000000400 */
[----:B------:R-:W-:Y:S01]  /*3f20*/  IMAD.SHL.U32 R5, R0, 0x800, RZ ;  /* 0x0000080000057824 */ /* 0x000fe200078e00ff */
[----:B------:R-:W-:-:S04]  /*3f30*/  SHF.R.U32.HI R0, RZ, 0x2, R0 ;  /* 0x00000002ff007819 */ /* 0x000fc80000011600 */
[----:B------:R-:W-:Y:S02]  /*3f40*/  LOP3.LUT R9, R5, 0x3800, RZ, 0xc, !PT ;  /* 0x0000380005097812 */ /* 0x000fe400078e0cff */
[----:B------:R-:W-:-:S04]  /*3f50*/  LOP3.LUT R0, R0, 0x3ffffffe, RZ, 0xc0, !PT ;  /* 0x3ffffffe00007812 */ /* 0x000fc800078ec0ff */
[----:B------:R-:W-:Y:S02]  /*3f60*/  IADD3 R9, PT, PT, -R0, R12, R9 ;  /* 0x0000000c00097210 */ /* 0x000fe40007ffe109 */
[----:B------:R-:W-:Y:S02]  /*3f70*/  SEL R0, R22, 0x80000000, P1 ;  /* 0x8000000016007807 */ /* 0x000fe40000800000 */
[----:B------:R-:W-:Y:S02]  /*3f80*/  ISETP.NE.AND P1, PT, R23, 0x7fffffff, PT ;  /* 0x7fffffff1700780c */ /* 0x000fe40003f25270 */
[----:B------:R-:W-:-:S04]  /*3f90*/  SHF.R.U32.HI R0, RZ, UR4, R0 ;  /* 0x00000004ff007c19 */ /* 0x000fc80008011600 */
[----:B------:R-:W-:-:S05]  /*3fa0*/  LOP3.LUT R0, R0, UR11, RZ, 0xc0, !PT ;  /* 0x0000000b00007c12 */ /* 0x000fca000f8ec0ff */
[----:B------:R-:W-:Y:S01]  /*3fb0*/  IMAD.SHL.U32 R6, R0, 0x800, RZ ;  /* 0x0000080000067824 */ /* 0x000fe200078e00ff */
[----:B------:R-:W-:-:S04]  /*3fc0*/  SHF.R.U32.HI R0, RZ, 0x2, R0 ;  /* 0x00000002ff007819 */ /* 0x000fc80000011600 */
[----:B------:R-:W-:Y:S02]  /*3fd0*/  LOP3.LUT R7, R6, 0x3800, RZ, 0xc, !PT ;  /* 0x0000380006077812 */ /* 0x000fe400078e0cff */
[----:B------:R-:W-:Y:S01]  /*3fe0*/  LOP3.LUT R6, R0, 0x3ffffffe, RZ, 0xc0, !PT ;  /* 0x3ffffffe00067812 */ /* 0x000fe200078ec0ff */
[----:B-1----:R-:W-:-:S05]  /*3ff0*/  VIADD R5, R31, 0x1 ;  /* 0x000000011f057836 */ /* 0x002fca0000000000 */
[----:B------:R1:W-:Y:S04]  /*4000*/  STS.U16 [R32+0x2], R5 ;  /* 0x0000020520007388 */ /* 0x0003e80000000400 */
[----:B------:R-:W2:Y:S01]  /*4010*/  LDS.U16 R30, [R9+0x2] ;  /* 0x00000200091e7984 */ /* 0x000ea20000000400 */
[----:B-1----:R-:W-:Y:S02]  /*4020*/  IADD3 R5, PT, PT, -R6, R12, R7 ;  /* 0x0000000c06057210 */ /* 0x002fe40007ffe107 */
[----:B------:R-:W-:Y:S02]  /*4030*/  SEL R6, R23, 0x80000000, P1 ;  /* 0x8000000017067807 */ /* 0x000fe40000800000 */
[----:B------:R-:W-:Y:S02]  /*4040*/  ISETP.NE.AND P1, PT, R24, 0x7fffffff, PT ;  /* 0x7fffffff1800780c */ /* 0x000fe40003f25270 */
[----:B------:R-:W-:-:S04]  /*4050*/  SHF.R.U32.HI R6, RZ, UR4, R6 ;  /* 0x00000004ff067c19 */ /* 0x000fc80008011606 */
[----:B------:R-:W-:-:S05]  /*4060*/  LOP3.LUT R6, R6, UR11, RZ, 0xc0, !PT ;  /* 0x0000000b06067c12 */ /* 0x000fca000f8ec0ff */
[----:B------:R-:W-:Y:S01]  /*4070*/  IMAD.SHL.U32 R7, R6, 0x800, RZ ;  /* 0x0000080006077824 */ /* 0x000fe200078e00ff */
[----:B------:R-:W-:-:S04]  /*4080*/  SHF.R.U32.HI R6, RZ, 0x2, R6 ;  /* 0x00000002ff067819 */ /* 0x000fc80000011606 */
[----:B------:R-:W-:Y:S02]  /*4090*/  LOP3.LUT R7, R7, 0x3800, RZ, 0xc, !PT ;  /* 0x0000380007077812 */ /* 0x000fe400078e0cff */
[----:B------:R-:W-:-:S04]  /*40a0*/  LOP3.LUT R6, R6, 0x3ffffffe, RZ, 0xc0, !PT ;  /* 0x3ffffffe06067812 */ /* 0x000fc800078ec0ff */
[----:B------:R-:W-:Y:S01]  /*40b0*/  IADD3 R6, PT, PT, -R6, R12, R7 ;  /* 0x0000000c06067210 */ /* 0x000fe20007ffe107 */
[----:B--2---:R-:W-:-:S05]  /*40c0*/  VIADD R0, R30, 0x1 ;  /* 0x000000011e007836 */ /* 0x004fca0000000000 */
[----:B------:R1:W-:Y:S04]  /*40d0*/  STS.U16 [R9+0x2], R0 ;  /* 0x0000020009007388 */ /* 0x0003e80000000400 */
[----:B------:R-:W2:Y:S01]  /*40e0*/  LDS.U16 R29, [R5+0x2] ;  /* 0x00000200051d7984 */ /* 0x000ea20000000400 */
[----:B-1----:R-:W-:Y:S02]  /*40f0*/  SEL R0, R24, 0x80000000, P1 ;  /* 0x8000000018007807 */ /* 0x002fe40000800000 */
[----:B------:R-:W-:Y:S02]  /*4100*/  ISETP.NE.AND P1, PT, R25, 0x7fffffff, PT ;  /* 0x7fffffff1900780c */ /* 0x000fe40003f25270 */
[----:B------:R-:W-:-:S04]  /*4110*/  SHF.R.U32.HI R0, RZ, UR4, R0 ;  /* 0x00000004ff007c19 */ /* 0x000fc80008011600 */
[----:B------:R-:W-:-:S05]  /*4120*/  LOP3.LUT R0, R0, UR11, RZ, 0xc0, !PT ;  /* 0x0000000b00007c12 */ /* 0x000fca000f8ec0ff */
[----:B------:R-:W-:Y:S01]  /*4130*/  IMAD.SHL.U32 R7, R0, 0x800, RZ ;  /* 0x0000080000077824 */ /* 0x000fe200078e00ff */
[----:B------:R-:W-:-:S04]  /*4140*/  SHF.R.U32.HI R0, RZ, 0x2, R0 ;  /* 0x00000002ff007819 */ /* 0x000fc80000011600 */
[----:B------:R-:W-:Y:S02]  /*4150*/  LOP3.LUT R7, R7, 0x3800, RZ, 0xc, !PT ;  /* 0x0000380007077812 */ /* 0x000fe400078e0cff */
[----:B------:R-:W-:-:S04]  /*4160*/  LOP3.LUT R0, R0, 0x3ffffffe, RZ, 0xc0, !PT ;  /* 0x3ffffffe00007812 */ /* 0x000fc800078ec0ff */
[----:B------:R-:W-:Y:S02]  /*4170*/  IADD3 R7, PT, PT, -R0, R12, R7 ;  /* 0x0000000c00077210 */ /* 0x000fe40007ffe107 */
[----:B------:R-:W-:-:S04]  /*4180*/  SEL R0, R25, 0x80000000, P1 ;  /* 0x8000000019007807 */ /* 0x000fc80000800000 */
[----:B------:R-:W-:Y:S01]  /*4190*/  SHF.R.U32.HI R0, RZ, UR4, R0 ;  /* 0x00000004ff007c19 */ /* 0x000fe20008011600 */
[----:B--2---:R-:W-:-:S03]  /*41a0*/  VIADD R8, R29, 0x1 ;  /* 0x000000011d087836 */ /* 0x004fc60000000000 */
[----:B------:R-:W-:Y:S02]  /*41b0*/  LOP3.LUT R0, R0, UR11, RZ, 0xc0, !PT ;  /* 0x0000000b00007c12 */ /* 0x000fe4000f8ec0ff */
[----:B------:R1:W-:Y:S04]  /*41c0*/  STS.U16 [R5+0x2], R8 ;  /* 0x0000020805007388 */ /* 0x0003e80000000400 */
[----:B------:R-:W2:Y:S01]  /*41d0*/  LDS.U16 R28, [R6+0x2] ;  /* 0x00000200061c7984 */ /* 0x000ea20000000400 */
[----:B-1----:R-:W-:Y:S01]  /*41e0*/  IMAD.SHL.U32 R8, R0, 0x800, RZ ;  /* 0x0000080000087824 */ /* 0x002fe200078e00ff */
[----:B------:R-:W-:-:S04]  /*41f0*/  SHF.R.U32.HI R0, RZ, 0x2, R0 ;  /* 0x00000002ff007819 */ /* 0x000fc80000011600 */
[----:B------:R-:W-:Y:S02]  /*4200*/  LOP3.LUT R33, R8, 0x3800, RZ, 0xc, !PT ;  /* 0x0000380008217812 */ /* 0x000fe400078e0cff */
[----:B------:R-:W-:-:S04]  /*4210*/  LOP3.LUT R8, R0, 0x3ffffffe, RZ, 0xc0, !PT ;  /* 0x3ffffffe00087812 */ /* 0x000fc800078ec0ff */
[----:B------:R-:W-:Y:S01]  /*4220*/  IADD3 R8, PT, PT, -R8, R12, R33 ;  /* 0x0000000c08087210 */ /* 0x000fe20007ffe121 */
[----:B--2---:R-:W-:-:S05]  /*4230*/  VIADD R15, R28, 0x1 ;  /* 0x000000011c0f7836 */ /* 0x004fca0000000000 */
[----:B------:R-:W-:Y:S04]  /*4240*/  STS.U16 [R6+0x2], R15 ;  /* 0x0000020f06007388 */ /* 0x000fe80000000400 */
[----:B------:R-:W1:Y:S02]  /*4250*/  LDS.U16 R27, [R7+0x2] ;  /* 0x00000200071b7984 */ /* 0x000e640000000400 */
[----:B-1----:R-:W-:-:S05]  /*4260*/  VIADD R0, R27, 0x1 ;  /* 0x000000011b007836 */ /* 0x002fca0000000000 */
[----:B------:R-:W-:Y:S04]  /*4270*/  STS.U16 [R7+0x2], R0 ;  /* 0x0000020007007388 */ /* 0x000fe80000000400 */
[----:B------:R-:W1:Y:S02]  /*4280*/  LDS.U16 R26, [R8+0x2] ;  /* 0x00000200081a7984 */ /* 0x000e640000000400 */
[----:B-1----:R-:W-:-:S05]  /*4290*/  VIADD R15, R26, 0x1 ;  /* 0x000000011a0f7836 */ /* 0x002fca0000000000 */
[----:B------:R-:W-:Y:S01]  /*42a0*/  STS.U16 [R8+0x2], R15 ;  /* 0x0000020f08007388 */ /* 0x000fe20000000400 */
[----:B------:R-:W-:Y:S06]  /*42b0*/  BAR.SYNC.DEFER_BLOCKING 0x0 ;  /* 0x0000000000007b1d */ /* 0x000fec0000010000 */
[----:B------:R-:W-:Y:S04]  /*42c0*/  LDS R40, [R13] ;  /* 0x000000000d287984 */ /* 0x000fe80000000800 */
[----:B------:R-:W1:Y:S04]  /*42d0*/  LDS R39, [R13+0x4] ;  /* 0x000004000d277984 */ /* 0x000e680000000800 */
[----:B------:R-:W2:Y:S04]  /*42e0*/  LDS R38, [R13+0x8] ;  /* 0x000008000d267984 */ /* 0x000ea80000000800 */
[----:B------:R-:W3:Y:S04]  /*42f0*/  LDS R37, [R13+0xc] ;  /* 0x00000c000d257984 */ /* 0x000ee80000000800 */
[----:B------:R-:W4:Y:S04]  /*4300*/  LDS R36, [R13+0x10] ;  /* 0x000010000d247984 */ /* 0x000f280000000800 */
[----:B------:R-:W5:Y:S04]  /*4310*/  LDS R35, [R13+0x14] ;  /* 0x000014000d237984 */ /* 0x000f680000000800 */
[----:B0-----:R-:W0:Y:S04]  /*4320*/  LDS R34, [R13+0x18] ;  /* 0x000018000d227984 */ /* 0x001e280000000800 */
[----:B------:R-:W0:Y:S04]  /*4330*/  LDS R33, [R13+0x1c] ;  /* 0x00001c000d217984 */ /* 0x000e280000000800 */
[----:B------:R-:W0:Y:S01]  /*4340*/  LDS R0, [R13+0x20] ;  /* 0x000020000d007984 */ /* 0x000e220000000800 */
[----:B-1----:R-:W-:-:S04]  /*4350*/  IMAD.IADD R39, R40, 0x1, R39 ;  /* 0x0000000128277824 */ /* 0x002fc800078e0227 */
[----:B--2---:R-:W-:-:S04]  /*4360*/  IMAD.IADD R38, R38, 0x1, R39 ;  /* 0x0000000126267824 */ /* 0x004fc800078e0227 */
[----:B---3--:R-:W-:-:S04]  /*4370*/  IMAD.IADD R37, R37, 0x1, R38 ;  /* 0x0000000125257824 */ /* 0x008fc800078e0226 */
[----:B----4-:R-:W-:-:S04]  /*4380*/  IMAD.IADD R36, R36, 0x1, R37 ;  /* 0x0000000124247824 */ /* 0x010fc800078e0225 */
[----:B-----5:R-:W-:-:S04]  /*4390*/  IMAD.IADD R35, R35, 0x1, R36 ;  /* 0x0000000123237824 */ /* 0x020fc800078e0224 */
[----:B0-----:R-:W-:-:S04]  /*43a0*/  IMAD.IADD R34, R34, 0x1, R35 ;  /* 0x0000000122227824 */ /* 0x001fc800078e0223 */
[----:B------:R-:W-:-:S04]  /*43b0*/  IMAD.IADD R33, R33, 0x1, R34 ;  /* 0x0000000121217824 */ /* 0x000fc800078e0222 */
[----:B------:R-:W-:-:S05]  /*43c0*/  IMAD.IADD R0, R0, 0x1, R33 ;  /* 0x0000000100007824 */ /* 0x000fca00078e0221 */
[----:B------:R-:W0:Y:S02]  /*43d0*/  SHFL.UP P1, R15, R0, 0x1, RZ ;  /* 0x04200000000f7989 */ /* 0x000e2400000200ff */
[----:B0-----:R-:W-:-:S05]  /*43e0*/  @P1 IMAD.IADD R15, R0, 0x1, R15 ;  /* 0x00000001000f1824 */ /* 0x001fca00078e020f */
[----:B------:R-:W0:Y:S02]  /*43f0*/  SHFL.UP P1, R12, R15, 0x2, RZ ;  /* 0x044000000f0c7989 */ /* 0x000e2400000200ff */
[----:B0-----:R-:W-:Y:S01]  /*4400*/  @P1 IMAD.IADD R12, R15, 0x1, R12 ;  /* 0x000000010f0c1824 */ /* 0x001fe200078e020c */
[----:B------:R-:W-:-:S04]  /*4410*/  @!P2 SHF.R.U32.HI R15, RZ, 0x3, R3 ;  /* 0x00000003ff0fa819 */ /* 0x000fc80000011603 */
[----:B------:R-:W0:Y:S01]  /*4420*/  SHFL.UP P1, R13, R12, 0x4, RZ ;  /* 0x048000000c0d7989 */ /* 0x000e2200000200ff */
[----:B------:R-:W-:Y:S01]  /*4430*/  @!P2 LOP3.LUT R42, R15, 0x7c, RZ, 0xc0, !PT ;  /* 0x0000007c0f2aa812 */ /* 0x000fe200078ec0ff */
[----:B0-----:R-:W-:-:S05]  /*4440*/  @P1 IMAD.IADD R13, R12, 0x1, R13 ;  /* 0x000000010c0d1824 */ /* 0x001fca00078e020d */
[----:B------:R-:W0:Y:S02]  /*4450*/  SHFL.UP P1, R14, R13, 0x8, RZ ;  /* 0x050000000d0e7989 */ /* 0x000e2400000200ff */
[----:B0-----:R-:W-:-:S05]  /*4460*/  @P1 IMAD.IADD R14, R13, 0x1, R14 ;  /* 0x000000010d0e1824 */ /* 0x001fca00078e020e */
[----:B------:R-:W0:Y:S02]  /*4470*/  SHFL.UP P1, R45, R14, 0x10, RZ ;  /* 0x060000000e2d7989 */ /* 0x000e2400000200ff */
[----:B0-----:R-:W-:Y:S01]  /*4480*/  @P1 IMAD.IADD R45, R14, 0x1, R45 ;  /* 0x000000010e2d1824 */ /* 0x001fe200078e022d */
[----:B------:R-:W-:-:S03]  /*4490*/  ISETP.NE.AND P1, PT, R41, 0x1, PT ;  /* 0x000000012900780c */ /* 0x000fc60003f25270 */
[----:B------:R-:W-:Y:S01]  /*44a0*/  IMAD.IADD R0, R45, 0x1, -R0 ;  /* 0x000000012d007824 */ /* 0x000fe200078e0a00 */
[----:B------:R-:W-:Y:S01]  /*44b0*/  @!P2 STS [R42+UR10+0x4800], R45 ;  /* 0x0048002d2a00a988 */ /* 0x000fe2000800080a */
[----:B------:R-:W-:Y:S01]  /*44c0*/  BAR.SYNC.DEFER_BLOCKING 0x0 ;  /* 0x0000000000007b1d */ /* 0x000fe20000010000 */
[----:B------:R-:W-:Y:S01]  /*44d0*/  ISETP.NE.AND P2, PT, R41, 0xe, PT ;  /* 0x0000000e2900780c */ /* 0x000fe20003f45270 */
[----:B------:R-:W-:-:S04]  /*44e0*/  UIADD3 UR10, UPT, UPT, UR6, 0x8a0, URZ ;  /* 0x000008a0060a7890 */ /* 0x000fc8000fffe0ff */
[----:B------:R-:W-:Y:S01]  /*44f0*/  ULEA UR10, UR7, UR10, 0x18 ;  /* 0x0000000a070a7291 */ /* 0x000fe2000f8ec0ff */
[----:B------:R-:W0:Y:S02]  /*4500*/  LDS.128 R12, [UR12+0x50a0] ;  /* 0x0050a00cff0c7984 */ /* 0x000e240008000c00 */
[C---:B0-----:R-:W-:Y:S01]  /*4510*/  SEL R43, R12.reuse, R43, !P1 ;  /* 0x0000002b0c2b7207 */ /* 0x041fe20004800000 */
[----:B------:R-:W-:Y:S01]  /*4520*/  IMAD.IADD R13, R12, 0x1, R13 ;  /* 0x000000010c0d7824 */ /* 0x000fe200078e020d */
[----:B------:R-:W-:-:S03]  /*4530*/  ISETP.NE.AND P1, PT, R41, 0x2, PT ;  /* 0x000000022900780c */ /* 0x000fc60003f25270 */
[----:B------:R-:W-:Y:S01]  /*4540*/  IMAD.IADD R14, R14, 0x1, R13 ;  /* 0x000000010e0e7824 */ /* 0x000fe200078e020d */
[----:B------:R-:W-:Y:S02]  /*4550*/  SEL R43, R13, R43, !P1 ;  /* 0x0000002b0d2b7207 */ /* 0x000fe40004800000 */
[----:B------:R-:W-:Y:S01]  /*4560*/  ISETP.NE.AND P1, PT, R41, 0x3, PT ;  /* 0x000000032900780c */ /* 0x000fe20003f25270 */
[----:B------:R-:W-:-:S03]  /*4570*/  IMAD.IADD R42, R15, 0x1, R14 ;  /* 0x000000010f2a7824 */ /* 0x000fc600078e020e */
[----:B------:R-:W-:Y:S02]  /*4580*/  SEL R43, R14, R43, !P1 ;  /* 0x0000002b0e2b7207 */ /* 0x000fe40004800000 */
[----:B------:R-:W0:Y:S01]  /*4590*/  LDS.128 R12, [UR12+0x50b0] ;  /* 0x0050b00cff0c7984 */ /* 0x000e220008000c00 */
[----:B------:R-:W-:-:S04]  /*45a0*/  ISETP.NE.AND P1, PT, R41, 0x4, PT ;  /* 0x000000042900780c */ /* 0x000fc80003f25270 */
[C---:B------:R-:W-:Y:S02]  /*45b0*/  SEL R43, R42.reuse, R43, !P1 ;  /* 0x0000002b2a2b7207 */ /* 0x040fe40004800000 */
[----:B------:R-:W-:Y:S01]  /*45c0*/  ISETP.NE.AND P1, PT, R41, 0x5, PT ;  /* 0x000000052900780c */ /* 0x000fe20003f25270 */
[----:B0-----:R-:W-:-:S04]  /*45d0*/  IMAD.IADD R12, R42, 0x1, R12 ;  /* 0x000000012a0c7824 */ /* 0x001fc800078e020c */
[----:B------:R-:W-:Y:S01]  /*45e0*/  IMAD.IADD R13, R13, 0x1, R12 ;  /* 0x000000010d0d7824 */ /* 0x000fe200078e020c */
[----:B------:R-:W-:Y:S02]  /*45f0*/  SEL R43, R12, R43, !P1 ;  /* 0x0000002b0c2b7207 */ /* 0x000fe40004800000 */
[----:B------:R-:W-:Y:S01]  /*4600*/  ISETP.NE.AND P1, PT, R41, 0x6, PT ;  /* 0x000000062900780c */ /* 0x000fe20003f25270 */
[----:B------:R-:W-:-:S03]  /*4610*/  IMAD.IADD R14, R14, 0x1, R13 ;  /* 0x000000010e0e7824 */ /* 0x000fc600078e020d */
[----:B------:R-:W-:Y:S01]  /*4620*/  SEL R43, R13, R43, !P1 ;  /* 0x0000002b0d2b7207 */ /* 0x000fe20004800000 */
[----:B------:R-:W-:Y:S01]  /*4630*/  IMAD.IADD R42, R15, 0x1, R14 ;  /* 0x000000010f2a7824 */ /* 0x000fe200078e020e */
[----:B------:R-:W-:-:S04]  /*4640*/  ISETP.NE.AND P1, PT, R41, 0x7, PT ;  /* 0x000000072900780c */ /* 0x000fc80003f25270 */
        /* <DEDUP_REMOVED lines=11> */
[----:B------:R-:W-:-:S03]  /*4700*/  IMAD.IADD R41, R15, 0x1, R14 ;  /* 0x000000010f297824 */ /* 0x000fc600078e020e */
[----:B------:R-:W-:Y:S02]  /*4710*/  SEL R43, R14, R43, !P5 ;  /* 0x0000002b0e2b7207 */ /* 0x000fe40006800000 */
[----:B------:R-:W0:Y:S02]  /*4720*/  LDS.128 R12, [UR12+0x50d0] ;  /* 0x0050d00cff0c7984 */ /* 0x000e240008000c00 */
[----:B------:R-:W-:Y:S02]  /*4730*/  SEL R43, R41, R43, !P4 ;  /* 0x0000002b292b7207 */ /* 0x000fe40006000000 */
[----:B------:R-:W-:Y:S01]  /*4740*/  ISETP.GT.U32.AND P4, PT, R3, 0x1f, PT ;  /* 0x0000001f0300780c */ /* 0x000fe20003f84070 */
[----:B0-----:R-:W-:-:S04]  /*4750*/  IMAD.IADD R12, R41, 0x1, R12 ;  /* 0x00000001290c7824 */ /* 0x001fc800078e020c */
[----:B------:R-:W-:Y:S01]  /*4760*/  IMAD.IADD R13, R13, 0x1, R12 ;  /* 0x000000010d0d7824 */ /* 0x000fe200078e020c */
[----:B------:R-:W-:Y:S02]  /*4770*/  SEL R43, R12, R43, !P3 ;  /* 0x0000002b0c2b7207 */ /* 0x000fe40005800000 */
[----:B------:R-:W-:Y:S01]  /*4780*/  ISETP.NE.AND P3, PT, R4, RZ, PT ;  /* 0x000000ff0400720c */ /* 0x000fe20003f65270 */
[----:B------:R-:W-:Y:S01]  /*4790*/  IMAD.IADD R14, R14, 0x1, R13 ;  /* 0x000000010e0e7824 */ /* 0x000fe200078e020d */
[----:B------:R-:W-:Y:S02]  /*47a0*/  SEL R43, R13, R43, !P2 ;  /* 0x0000002b0d2b7207 */ /* 0x000fe40005000000 */
[----:B------:R-:W-:Y:S01]  /*47b0*/  ISETP.GT.U32.OR P2, PT, R3, 0x1f, P3 ;  /* 0x0000001f0300780c */ /* 0x000fe20001f44470 */
[----:B------:R-:W-:Y:S01]  /*47c0*/  IMAD.IADD R15, R15, 0x1, R14 ;  /* 0x000000010f0f7824 */ /* 0x000fe200078e020e */
[----:B------:R-:W-:Y:S02]  /*47d0*/  SEL R43, R14, R43, !P1 ;  /* 0x0000002b0e2b7207 */ /* 0x000fe40004800000 */
[----:B------:R-:W-:-:S05]  /*47e0*/  SEL R12, R0, RZ, P3 ;  /* 0x000000ff000c7207 */ /* 0x000fca0001800000 */
[----:B------:R-:W-:-:S04]  /*47f0*/  @P4 IMAD.IADD R0, R43, 0x1, R12 ;  /* 0x000000012b004824 */ /* 0x000fc800078e020c */
[----:B------:R-:W-:-:S05]  /*4800*/  @!P2 IMAD.U32 R0, R15, 0x10000, RZ ;  /* 0x000100000f00a824 */ /* 0x000fca00078e00ff */
[----:B------:R-:W-:Y:S01]  /*4810*/  @!P2 STS [UR12+0x50f0], R0 ;  /* 0x0050f000ff00a988 */ /* 0x000fe2000800080c */
[----:B------:R-:W-:Y:S06]  /*4820*/  BAR.SYNC.DEFER_BLOCKING 0x0 ;  /* 0x0000000000007b1d */ /* 0x000fec0000010000 */
[----:B------:R-:W0:Y:S02]  /*4830*/  LDS R12, [UR12+0x50f0] ;  /* 0x0050f00cff0c7984 */ /* 0x000e240008000800 */
[----:B0-----:R-:W-:Y:S02]  /*4840*/  SEL R13, R12, RZ, !P0 ;  /* 0x000000ff0c0d7207 */ /* 0x001fe40004000000 */
[----:B------:R-:W-:-:S03]  /*4850*/  LEA R12, R3, UR10, 0x2 ;  /* 0x0000000a030c7c11 */ /* 0x000fc6000f8e10ff */
[----:B------:R-:W-:Y:S02]  /*4860*/  IMAD.IADD R14, R13, 0x1, R0 ;  /* 0x000000010d0e7824 */ /* 0x000fe400078e0200 */
[----:B------:R-:W-:Y:S02]  /*4870*/  IMAD R13, R3, 0x20, R12 ;  /* 0x00000020030d7824 */ /* 0x000fe400078e020c */
[--C-:B------:R-:W-:Y:S02]  /*4880*/  IMAD.IADD R40, R40, 0x1, R14.reuse ;  /* 0x0000000128287824 */ /* 0x100fe400078e020e */
[--C-:B------:R-:W-:Y:S01]  /*4890*/  IMAD.IADD R42, R39, 0x1, R14.reuse ;  /* 0x00000001272a7824 */ /* 0x100fe200078e020e */
[----:B------:R-:W-:Y:S01]  /*48a0*/  STS [R13], R14 ;  /* 0x0000000e0d007388 */ /* 0x000fe20000000800 */
[--C-:B------:R-:W-:Y:S02]  /*48b0*/  IMAD.IADD R38, R38, 0x1, R14.reuse ;  /* 0x0000000126267824 */ /* 0x100fe400078e020e */
[--C-:B------:R-:W-:Y:S01]  /*48c0*/  IMAD.IADD R0, R37, 0x1, R14.reuse ;  /* 0x0000000125007824 */ /* 0x100fe200078e020e */
[----:B------:R-:W-:Y:S01]  /*48d0*/  STS [R13+0x4], R40 ;  /* 0x000004280d007388 */ /* 0x000fe20000000800 */
[----:B------:R-:W-:-:S02]  /*48e0*/  IMAD.IADD R36, R36, 0x1, R14 ;  /* 0x0000000124247824 */ /* 0x000fc400078e020e */
[--C-:B------:R-:W-:Y:S01]  /*48f0*/  IMAD.IADD R44, R35, 0x1, R14.reuse ;  /* 0x00000001232c7824 */ /* 0x100fe200078e020e */
[----:B------:R-:W-:Y:S01]  /*4900*/  STS [R13+0x8], R42 ;  /* 0x0000082a0d007388 */ /* 0x000fe20000000800 */
[--C-:B------:R-:W-:Y:S02]  /*4910*/  IMAD.IADD R34, R34, 0x1, R14.reuse ;  /* 0x0000000122227824 */ /* 0x100fe400078e020e */
[----:B------:R-:W-:Y:S01]  /*4920*/  IMAD.IADD R33, R33, 0x1, R14 ;  /* 0x0000000121217824 */ /* 0x000fe200078e020e */
[----:B------:R-:W-:Y:S04]  /*4930*/  STS [R13+0xc], R38 ;  /* 0x00000c260d007388 */ /* 0x000fe80000000800 */
[----:B------:R-:W-:Y:S04]  /*4940*/  STS [R13+0x10], R0 ;  /* 0x000010000d007388 */ /* 0x000fe80000000800 */
[----:B------:R-:W-:Y:S04]  /*4950*/  STS [R13+0x14], R36 ;  /* 0x000014240d007388 */ /* 0x000fe80000000800 */
[----:B------:R-:W-:Y:S04]  /*4960*/  STS [R13+0x18], R44 ;  /* 0x0000182c0d007388 */ /* 0x000fe80000000800 */
[----:B------:R-:W-:Y:S04]  /*4970*/  STS [R13+0x1c], R34 ;  /* 0x00001c220d007388 */ /* 0x000fe80000000800 */
[----:B------:R-:W-:Y:S01]  /*4980*/  STS [R13+0x20], R33 ;  /* 0x000020210d007388 */ /* 0x000fe20000000800 */
[----:B------:R-:W-:Y:S06]  /*4990*/  BAR.SYNC.DEFER_BLOCKING 0x0 ;  /* 0x0000000000007b1d */ /* 0x000fec0000010000 */
[----:B------:R-:W0:Y:S04]  /*49a0*/  LDS.U16 R32, [R32+0x2] ;  /* 0x0000020020207984 */ /* 0x000e280000000400 */
[----:B------:R-:W1:Y:S04]  /*49b0*/  LDS.U16 R9, [R9+0x2] ;  /* 0x0000020009097984 */ /* 0x000e680000000400 */
[----:B------:R-:W2:Y:S04]  /*49c0*/  LDS.U16 R14, [R5+0x2] ;  /* 0x00000200050e7984 */ /* 0x000ea80000000400 */
[----:B------:R-:W3:Y:S04]  /*49d0*/  LDS.U16 R15, [R6+0x2] ;  /* 0x00000200060f7984 */ /* 0x000ee80000000400 */
[----:B------:R-:W4:Y:S04]  /*49e0*/  LDS.U16 R38, [R7+0x2] ;  /* 0x0000020007267984 */ /* 0x000f280000000400 */
[----:B------:R-:W5:Y:S01]  /*49f0*/  LDS.U16 R35, [R8+0x2] ;  /* 0x0000020008237984 */ /* 0x000f620000000400 */
[----:B0-----:R-:W-:-:S02]  /*4a00*/  IMAD.IADD R31, R31, 0x1, R32 ;  /* 0x000000011f1f7824 */ /* 0x001fc400078e0220 */
[----:B-1----:R-:W-:Y:S02]  /*4a10*/  IMAD.IADD R0, R30, 0x1, R9 ;  /* 0x000000011e007824 */ /* 0x002fe400078e0209 */
[----:B--2---:R-:W-:Y:S02]  /*4a20*/  IMAD.IADD R14, R29, 0x1, R14 ;  /* 0x000000011d0e7824 */ /* 0x004fe400078e020e */
[----:B---3--:R-:W-:Y:S02]  /*4a30*/  IMAD.IADD R15, R28, 0x1, R15 ;  /* 0x000000011c0f7824 */ /* 0x008fe400078e020f */
[----:B----4-:R-:W-:Y:S02]  /*4a40*/  IMAD.IADD R38, R27, 0x1, R38 ;  /* 0x000000011b267824 */ /* 0x010fe400078e0226 */
[----:B-----5:R-:W-:Y:S01]  /*4a50*/  IMAD.IADD R35, R26, 0x1, R35 ;  /* 0x000000011a237824 */ /* 0x020fe200078e0223 */
[----:B------:R-:W-:Y:S06]  /*4a60*/  BAR.SYNC.DEFER_BLOCKING 0x0 ;  /* 0x0000000000007b1d */ /* 0x000fec0000010000 */
[----:B------:R-:W-:Y:S05]  /*4a70*/  BRA.U UP0, `(.L_x_50) ;  /* 0x00000001007c7547 */ /* 0x000fea000b800000 */
[----:B------:R-:W-:Y:S01]  /*4a80*/  LEA R5, R31, UR10, 0x2 ;  /* 0x0000000a1f057c11 */ /* 0x000fe2000f8e10ff */
[----:B------:R-:W-:Y:S01]  /*4a90*/  UIADD3 UR4, UPT, UPT, UR4, 0x4, URZ ;  /* 0x0000000404047890 */ /* 0x000fe2000fffe0ff */
[----:B------:R-:W-:Y:S02]  /*4aa0*/  LEA R0, R0, UR10, 0x2 ;  /* 0x0000000a00007c11 */ /* 0x000fe4000f8e10ff */
[----:B------:R-:W-:Y:S01]  /*4ab0*/  LEA R7, R14, UR10, 0x2 ;  /* 0x0000000a0e077c11 */ /* 0x000fe2000f8e10ff */
[----:B------:R1:W-:Y:S01]  /*4ac0*/  STS [R5], R20 ;  /* 0x0000001405007388 */ /* 0x0003e20000000800 */
[----:B------:R-:W-:Y:S01]  /*4ad0*/  LEA R6, R15, UR10, 0x2 ;  /* 0x0000000a0f067c11 */ /* 0x000fe2000f8e10ff */
[----:B------:R-:W-:Y:S01]  /*4ae0*/  IMAD R14, R3, 0x14, R12 ;  /* 0x00000014030e7824 */ /* 0x000fe200078e020c */
[----:B------:R-:W-:Y:S01]  /*4af0*/  LEA R9, R38, UR10, 0x2 ;  /* 0x0000000a26097c11 */ /* 0x000fe2000f8e10ff */
[----:B------:R1:W-:Y:S01]  /*4b00*/  STS [R0], R21 ;  /* 0x0000001500007388 */ /* 0x0003e20000000800 */
[----:B------:R-:W-:-:S03]  /*4b10*/  LEA R8, R35, UR10, 0x2 ;  /* 0x0000000a23087c11 */ /* 0x000fc6000f8e10ff */
[----:B------:R1:W-:Y:S04]  /*4b20*/  STS [R7], R22 ;  /* 0x0000001607007388 */ /* 0x0003e80000000800 */
[----:B------:R1:W-:Y:S04]  /*4b30*/  STS [R6], R23 ;  /* 0x0000001706007388 */ /* 0x0003e80000000800 */
[----:B------:R1:W-:Y:S04]  /*4b40*/  STS [R9], R24 ;  /* 0x0000001809007388 */ /* 0x0003e80000000800 */
[----:B------:R1:W-:Y:S01]  /*4b50*/  STS [R8], R25 ;  /* 0x0000001908007388 */ /* 0x0003e20000000800 */
[----:B------:R-:W-:Y:S06]  /*4b60*/  BAR.SYNC.DEFER_BLOCKING 0x0 ;  /* 0x0000000000007b1d */ /* 0x000fec0000010000 */
[----:B------:R1:W2:Y:S04]  /*4b70*/  LDS.64 R20, [R14] ;  /* 0x000000000e147984 */ /* 0x0002a80000000a00 */
[----:B------:R1:W3:Y:S04]  /*4b80*/  LDS.64 R22, [R14+0x8] ;  /* 0x000008000e167984 */ /* 0x0002e80000000a00 */
[----:B------:R1:W4:Y:S01]  /*4b90*/  LDS.64 R24, [R14+0x10] ;  /* 0x000010000e187984 */ /* 0x0003220000000a00 */
[----:B------:R-:W-:Y:S06]  /*4ba0*/  BAR.SYNC.DEFER_BLOCKING 0x0 ;  /* 0x0000000000007b1d */ /* 0x000fec0000010000 */
[----:B------:R1:W-:Y:S04]  /*4bb0*/  STS [R5], R10 ;  /* 0x0000000a05007388 */ /* 0x0003e80000000800 */
[----:B------:R1:W-:Y:S04]  /*4bc0*/  STS [R0], R11 ;  /* 0x0000000b00007388 */ /* 0x0003e80000000800 */
[----:B------:R1:W-:Y:S04]  /*4bd0*/  STS [R7], R16 ;  /* 0x0000001007007388 */ /* 0x0003e80000000800 */
[----:B------:R1:W-:Y:S04]  /*4be0*/  STS [R6], R17 ;  /* 0x0000001106007388 */ /* 0x0003e80000000800 */
[----:B------:R1:W-:Y:S04]  /*4bf0*/  STS [R9], R18 ;  /* 0x0000001209007388 */ /* 0x0003e80000000800 */
[----:B------:R1:W-:Y:S01]  /*4c00*/  STS [R8], R19 ;  /* 0x0000001308007388 */ /* 0x0003e20000000800 */
[----:B------:R-:W-:Y:S06]  /*4c10*/  BAR.SYNC.DEFER_BLOCKING 0x0 ;  /* 0x0000000000007b1d */ /* 0x000fec0000010000 */
[----:B------:R1:W0:Y:S04]  /*4c20*/  LDS.64 R10, [R14] ;  /* 0x000000000e0a7984 */ /* 0x0002280000000a00 */
[----:B------:R1:W0:Y:S04]  /*4c30*/  LDS.64 R16, [R14+0x8] ;  /* 0x000008000e107984 */ /* 0x0002280000000a00 */
[----:B------:R1:W0:Y:S01]  /*4c40*/  LDS.64 R18, [R14+0x10] ;  /* 0x000010000e127984 */ /* 0x0002220000000a00 */
[----:B------:R-:W-:Y:S06]  /*4c50*/  BAR.SYNC.DEFER_BLOCKING 0x0 ;  /* 0x0000000000007b1d */ /* 0x000fec0000010000 */
[----:B--234-:R-:W-:Y:S05]  /*4c60*/  BRA `(.L_x_51) ;  /* 0xfffffff000187947 */ /* 0x01cfea000383ffff */
.L_x_50:
[----:B------:R-:W-:Y:S01]  /*4c70*/  LEA R31, R31, UR10, 0x2 ;  /* 0x0000000a1f1f7c11 */ /* 0x000fe2000f8e10ff */
[----:B------:R-:W-:Y:S01]  /*4c80*/  UISETP.GT.AND UP0, UPT, UR5, URZ, UPT ;  /* 0x000000ff0500728c */ /* 0x000fe2000bf04270 */
[----:B------:R-:W-:Y:S01]  /*4c90*/  LEA R26, R0, UR10, 0x2 ;  /* 0x0000000a001a7c11 */ /* 0x000fe2000f8e10ff */
[----:B------:R-:W-:Y:S01]  /*4ca0*/  IMAD.MOV.U32 R0, RZ, RZ, RZ ;  /* 0x000000ffff007224 */ /* 0x000fe200078e00ff */
[----:B------:R-:W-:Y:S01]  /*4cb0*/  LEA R27, R14, UR10, 0x2 ;  /* 0x0000000a0e1b7c11 */ /* 0x000fe2000f8e10ff */
[----:B------:R-:W-:Y:S01]  /*4cc0*/  STS [R31], R20 ;  /* 0x000000141f007388 */ /* 0x000fe20000000800 */
[----:B------:R-:W-:Y:S02]  /*4cd0*/  LEA R30, R15, UR10, 0x2 ;  /* 0x0000000a0f1e7c11 */ /* 0x000fe4000f8e10ff */
[----:B------:R-:W-:Y:S01]  /*4ce0*/  LEA R29, R38, UR10, 0x2 ;  /* 0x0000000a261d7c11 */ /* 0x000fe2000f8e10ff */
[----:B------:R-:W-:Y:S01]  /*4cf0*/  STS [R26], R21 ;  /* 0x000000151a007388 */ /* 0x000fe20000000800 */
[----:B------:R-:W-:Y:S01]  /*4d00*/  LEA R32, R35, UR10, 0x2 ;  /* 0x0000000a23207c11 */ /* 0x000fe2000f8e10ff */
[----:B------:R-:W-:Y:S01]  /*4d10*/  IMAD R38, R3, 0xc, R12 ;  /* 0x0000000c03267824 */ /* 0x000fe200078e020c */
[----:B------:R-:W-:Y:S01]  /*4d20*/  @UP0 UIADD3 UR4, UPT, UPT, UR6, 0x68a0, URZ ;  /* 0x000068a006040890 */ /* 0x000fe2000fffe0ff */
[----:B------:R-:W-:Y:S01]  /*4d30*/  STS [R27], R22 ;  /* 0x000000161b007388 */ /* 0x000fe20000000800 */
[----:B------:R-:W-:-:S02]  /*4d40*/  PLOP3.LUT P1, PT, PT, PT, UP0, 0x80, 0x8 ;  /* 0x000000000008781c */ /* 0x000fc40003f2f008 */
[----:B------:R-:W-:Y:S01]  /*4d50*/  @UP0 ULEA UR4, UR7, UR4, 0x18 ;  /* 0x0000000407040291 */ /* 0x000fe2000f8ec0ff */
[----:B------:R-:W-:Y:S01]  /*4d60*/  STS [R30], R23 ;  /* 0x000000171e007388 */ /* 0x000fe20000000800 */
[----:B------:R-:W-:Y:S02]  /*4d70*/  P2R R28, PR, RZ, 0x1 ;  /* 0x00000001ff1c7803 */ /* 0x000fe40000000000 */
[----:B------:R-:W-:Y:S01]  /*4d80*/  @UP0 ULEA UR5, UR5, UR4, 0x2 ;  /* 0x0000000405050291 */ /* 0x000fe2000f8e10ff */
[----:B------:R-:W-:Y:S01]  /*4d90*/  STS [R29], R24 ;  /* 0x000000181d007388 */ /* 0x000fe20000000800 */
[----:B------:R-:W-:Y:S02]  /*4da0*/  UIADD3 UR4, UPT, UPT, UR6, 0x90a0, URZ ;  /* 0x000090a006047890 */ /* 0x000fe4000fffe0ff */
[----:B------:R-:W-:Y:S01]  /*4db0*/  UIADD3 UR6, UPT, UPT, UR6, 0x70a0, URZ ;  /* 0x000070a006067890 */ /* 0x000fe2000fffe0ff */
[----:B------:R-:W-:Y:S01]  /*4dc0*/  STS [R32], R25 ;  /* 0x0000001920007388 */ /* 0x000fe20000000800 */
[----:B------:R-:W-:-:S02]  /*4dd0*/  ULEA UR4, UR7, UR4, 0x18 ;  /* 0x0000000407047291 */ /* 0x000fc4000f8ec0ff */
[----:B------:R-:W-:Y:S01]  /*4de0*/  ULEA UR6, UR7, UR6, 0x18 ;  /* 0x0000000607067291 */ /* 0x000fe2000f8ec0ff */
[----:B------:R-:W-:Y:S06]  /*4df0*/  BAR.SYNC.DEFER_BLOCKING 0x0 ;  /* 0x0000000000007b1d */ /* 0x000fec0000010000 */
[----:B------:R-:W-:Y:S04]  /*4e00*/  LDS R8, [R12] ;  /* 0x000000000c087984 */ /* 0x000fe80000000800 */
[----:B------:R-:W-:Y:S04]  /*4e10*/  LDS R9, [R12+0x800] ;  /* 0x000800000c097984 */ /* 0x000fe80000000800 */
[----:B------:R-:W-:Y:S04]  /*4e20*/  LDS R7, [R12+0x1000] ;  /* 0x001000000c077984 */ /* 0x000fe80000000800 */
[----:B------:R-:W-:Y:S04]  /*4e30*/  LDS R6, [R12+0x1800] ;  /* 0x001800000c067984 */ /* 0x000fe80000000800 */
[----:B------:R-:W-:Y:S04]  /*4e40*/  LDS R14, [R12+0x2000] ;  /* 0x002000000c0e7984 */ /* 0x000fe80000000800 */
[----:B------:R-:W-:Y:S01]  /*4e50*/  LDS R5, [R12+0x2800] ;  /* 0x002800000c057984 */ /* 0x000fe20000000800 */
[----:B------:R-:W-:Y:S06]  /*4e60*/  BAR.SYNC.DEFER_BLOCKING 0x0 ;  /* 0x0000000000007b1d */ /* 0x000fec0000010000 */
[----:B------:R-:W-:Y:S04]  /*4e70*/  STS [R31], R10 ;  /* 0x0000000a1f007388 */ /* 0x000fe80000000800 */
[----:B------:R-:W-:Y:S04]  /*4e80*/  STS [R26], R11 ;  /* 0x0000000b1a007388 */ /* 0x000fe80000000800 */
[----:B------:R-:W-:Y:S04]  /*4e90*/  STS [R27], R16 ;  /* 0x000000101b007388 */ /* 0x000fe80000000800 */
[----:B------:R-:W-:Y:S04]  /*4ea0*/  STS [R30], R17 ;  /* 0x000000111e007388 */ /* 0x000fe80000000800 */
[----:B------:R-:W-:Y:S04]  /*4eb0*/  STS [R29], R18 ;  /* 0x000000121d007388 */ /* 0x000fe80000000800 */
[----:B------:R-:W-:Y:S01]  /*4ec0*/  STS [R32], R19 ;  /* 0x0000001320007388 */ /* 0x000fe20000000800 */
[----:B------:R-:W-:Y:S06]  /*4ed0*/  BAR.SYNC.DEFER_BLOCKING 0x0 ;  /* 0x0000000000007b1d */ /* 0x000fec0000010000 */
[----:B------:R-:W0:Y:S04]  /*4ee0*/  @P1 LDS R0, [UR5+-0x4] ;  /* 0xfffffc05ff001984 */ /* 0x000e280008000800 */
[----:B------:R-:W-:Y:S04]  /*4ef0*/  LDS R11, [R12+0x800] ;  /* 0x000800000c0b7984 */ /* 0x000fe80000000800 */
[----:B------:R-:W-:Y:S04]  /*4f00*/  LDS R16, [R12+0x1800] ;  /* 0x001800000c107984 */ /* 0x000fe80000000800 */
[----:B------:R-:W-:Y:S04]  /*4f10*/  LDS R17, [R12+0x2000] ;  /* 0x002000000c117984 */ /* 0x000fe80000000800 */
[----:B------:R-:W-:Y:S01]  /*4f20*/  LDS R18, [R12+0x2800] ;  /* 0x002800000c127984 */ /* 0x000fe20000000800 */
[----:B0-----:R-:W-:-:S04]  /*4f30*/  IMAD.IADD R25, R3, 0x1, R0 ;  /* 0x0000000103197824 */ /* 0x001fc800078e0200 */
[C---:B------:R-:W-:Y:S01]  /*4f40*/  VIADD R15, R25.reuse, 0x200 ;  /* 0x00000200190f7836 */ /* 0x040fe20000000000 */
[C---:B------:R-:W-:Y:S01]  /*4f50*/  ISETP.GT.AND P6, PT, R25.reuse, 0x7ff, PT ;  /* 0x000007ff1900780c */ /* 0x040fe20003fc4270 */
[C---:B------:R-:W-:Y:S01]  /*4f60*/  VIADD R0, R25.reuse, 0x400 ;  /* 0x0000040019007836 */ /* 0x040fe20000000000 */
[C---:B------:R-:W-:Y:S01]  /*4f70*/  LEA R26, R25.reuse, UR4, 0x2 ;  /* 0x00000004191a7c11 */ /* 0x040fe2000f8e10ff */
[----:B------:R-:W-:Y:S01]  /*4f80*/  VIADD R10, R25, 0x600 ;  /* 0x00000600190a7836 */ /* 0x000fe20000000000 */
[----:B------:R-:W-:Y:S02]  /*4f90*/  ISETP.GT.AND P5, PT, R15, 0x7ff, PT ;  /* 0x000007ff0f00780c */ /* 0x000fe40003fa4270 */
[----:B------:R-:W-:Y:S01]  /*4fa0*/  ISETP.GT.AND P4, PT, R0, 0x7ff, PT ;  /* 0x000007ff0000780c */ /* 0x000fe20003f84270 */
[----:B------:R-:W-:Y:S01]  /*4fb0*/  IMAD.MOV.U32 R0, RZ, RZ, -0x1 ;  /* 0xffffffffff007424 */ /* 0x000fe200078e00ff */
[----:B------:R-:W-:Y:S02]  /*4fc0*/  ISETP.GT.AND P3, PT, R10, 0x7ff, PT ;  /* 0x000007ff0a00780c */ /* 0x000fe40003f64270 */
[----:B------:R-:W0:Y:S03]  /*4fd0*/  LDS R10, [R12] ;  /* 0x000000000c0a7984 */ /* 0x000e260000000800 */
[----:B------:R-:W-:-:S04]  /*4fe0*/  @!P6 ISETP.GT.AND P2, PT, R8, -0x1, PT ;  /* 0xffffffff0800e80c */ /* 0x000fc80003f44270 */
[----:B------:R-:W-:Y:S02]  /*4ff0*/  @!P5 ISETP.GT.AND P1, PT, R9, -0x1, PT ;  /* 0xffffffff0900d80c */ /* 0x000fe40003f24270 */
[C---:B------:R-:W-:Y:S02]  /*5000*/  @!P6 SEL R19, R0.reuse, 0x80000000, P2 ;  /* 0x800000000013e807 */ /* 0x040fe40001000000 */
[----:B------:R-:W-:Y:S02]  /*5010*/  ISETP.GE.U32.AND P2, PT, R25, 0x7ffff800, PT ;  /* 0x7ffff8001900780c */ /* 0x000fe40003f46070 */
[----:B------:R-:W-:Y:S02]  /*5020*/  @!P5 SEL R20, R0, 0x80000000, P1 ;  /* 0x800000000014d807 */ /* 0x000fe40000800000 */
[----:B------:R-:W-:Y:S02]  /*5030*/  @!P4 ISETP.GT.AND P1, PT, R7, -0x1, PT ;  /* 0xffffffff0700c80c */ /* 0x000fe40003f24270 */
[----:B------:R-:W-:-:S02]  /*5040*/  @!P6 LOP3.LUT R19, R19, R8, RZ, 0x3c, !PT ;  /* 0x000000081313e212 */ /* 0x000fc400078e3cff */
[----:B------:R-:W-:Y:S02]  /*5050*/  @!P4 SEL R22, R0, 0x80000000, P1 ;  /* 0x800000000016c807 */ /* 0x000fe40000800000 */
[----:B------:R-:W-:Y:S02]  /*5060*/  @!P3 ISETP.GT.AND P1, PT, R6, -0x1, PT ;  /* 0xffffffff0600b80c */ /* 0x000fe40003f24270 */
[----:B------:R-:W-:Y:S02]  /*5070*/  LEA R25, R25, UR6, 0x2 ;  /* 0x0000000619197c11 */ /* 0x000fe4000f8e10ff */
[----:B------:R-:W-:Y:S02]  /*5080*/  @!P3 SEL R21, R0, 0x80000000, P1 ;  /* 0x800000000015b807 */ /* 0x000fe40000800000 */
[----:B------:R-:W-:Y:S02]  /*5090*/  @P2 ISETP.GT.AND P1, PT, R14, -0x1, PT ;  /* 0xffffffff0e00280c */ /* 0x000fe40003f24270 */
[----:B------:R-:W-:-:S02]  /*50a0*/  @!P5 LOP3.LUT R20, R20, R9, RZ, 0x3c, !PT ;  /* 0x000000091414d212 */ /* 0x000fc400078e3cff */
[----:B------:R-:W-:Y:S02]  /*50b0*/  @P2 SEL R23, R0, 0x80000000, P1 ;  /* 0x8000000000172807 */ /* 0x000fe40000800000 */
[----:B------:R-:W-:Y:S02]  /*50c0*/  ISETP.GE.U32.AND P1, PT, R15, 0x7ffff800, PT ;  /* 0x7ffff8000f00780c */ /* 0x000fe40003f26070 */
[----:B------:R-:W1:Y:S01]  /*50d0*/  LDS R15, [R12+0x1000] ;  /* 0x001000000c0f7984 */ /* 0x000e620000000800 */
[----:B------:R-:W-:Y:S02]  /*50e0*/  @!P4 LOP3.LUT R22, R22, R7, RZ, 0x3c, !PT ;  /* 0x000000071616c212 */ /* 0x000fe400078e3cff */
[----:B------:R-:W-:Y:S01]  /*50f0*/  @!P3 LOP3.LUT R21, R21, R6, RZ, 0x3c, !PT ;  /* 0x000000061515b212 */ /* 0x000fe200078e3cff */
[----:B------:R-:W-:Y:S01]  /*5100*/  @!P6 STS [R26], R19 ;  /* 0x000000131a00e388 */ /* 0x000fe20000000800 */
[----:B------:R-:W-:Y:S02]  /*5110*/  @P2 LOP3.LUT R23, R23, R14, RZ, 0x3c, !PT ;  /* 0x0000000e17172212 */ /* 0x000fe400078e3cff */
[----:B------:R-:W-:Y:S01]  /*5120*/  LEA R7, R3, UR6, 0x2 ;  /* 0x0000000603077c11 */ /* 0x000fe2000f8e10ff */
[----:B0-----:R-:W-:Y:S03]  /*5130*/  @!P6 STS [R25], R10 ;  /* 0x0000000a1900e388 */ /* 0x001fe60000000800 */
[----:B------:R-:W-:Y:S01]  /*5140*/  @P1 ISETP.GT.AND P0, PT, R5, -0x1, PT ;  /* 0xffffffff0500180c */ /* 0x000fe20003f04270 */
[----:B------:R-:W-:Y:S03]  /*5150*/  @!P5 STS [R26+0x800], R20 ;  /* 0x000800141a00d388 */ /* 0x000fe60000000800 */
[----:B------:R-:W-:Y:S01]  /*5160*/  @P1 SEL R24, R0, 0x80000000, P0 ;  /* 0x8000000000181807 */ /* 0x000fe20000000000 */
[----:B------:R-:W-:Y:S01]  /*5170*/  @!P5 STS [R25+0x800], R11 ;  /* 0x0008000b1900d388 */ /* 0x000fe20000000800 */
[----:B------:R-:W-:-:S02]  /*5180*/  ISETP.NE.AND P0, PT, R28, RZ, PT ;  /* 0x000000ff1c00720c */ /* 0x000fc40003f05270 */
[----:B------:R-:W-:Y:S01]  /*5190*/  @P1 LOP3.LUT R24, R24, R5, RZ, 0x3c, !PT ;  /* 0x0000000518181212 */ /* 0x000fe200078e3cff */
[----:B------:R-:W-:Y:S01]  /*51a0*/  @!P4 STS [R26+0x1000], R22 ;  /* 0x001000161a00c388 */ /* 0x000fe20000000800 */
[----:B------:R-:W-:Y:S01]  /*51b0*/  LEA R5, R3, UR4, 0x2 ;  /* 0x0000000403057c11 */ /* 0x000fe2000f8e10ff */
[----:B------:R-:W-:Y:S02]  /*51c0*/  UMOV UR4, URZ ;  /* 0x000000ff00047c82 */ /* 0x000fe40008000000 */
[----:B-1----:R-:W-:Y:S04]  /*51d0*/  @!P4 STS [R25+0x1000], R15 ;  /* 0x0010000f1900c388 */ /* 0x002fe80000000800 */
[----:B------:R-:W-:Y:S04]  /*51e0*/  @!P3 STS [R26+0x1800], R21 ;  /* 0x001800151a00b388 */ /* 0x000fe80000000800 */
[----:B------:R-:W-:Y:S04]  /*51f0*/  @!P3 STS [R25+0x1800], R16 ;  /* 0x001800101900b388 */ /* 0x000fe80000000800 */
[----:B------:R-:W-:Y:S04]  /*5200*/  @P2 STS [R26+0x2000], R23 ;  /* 0x002000171a002388 */ /* 0x000fe80000000800 */
[----:B------:R-:W-:Y:S04]  /*5210*/  @P2 STS [R25+0x2000], R17 ;  /* 0x0020001119002388 */ /* 0x000fe80000000800 */
[----:B------:R-:W-:Y:S04]  /*5220*/  @P1 STS [R26+0x2800], R24 ;  /* 0x002800181a001388 */ /* 0x000fe80000000800 */
[----:B------:R-:W-:Y:S01]  /*5230*/  @P1 STS [R25+0x2800], R18 ;  /* 0x0028001219001388 */ /* 0x000fe20000000800 */
[----:B------:R-:W-:Y:S06]  /*5240*/  BAR.SYNC.DEFER_BLOCKING 0x0 ;  /* 0x0000000000007b1d */ /* 0x000fec0000010000 */
[----:B------:R-:W0:Y:S04]  /*5250*/  LDS R6, [R5] ;  /* 0x0000000005067984 */ /* 0x000e280000000800 */
[----:B------:R-:W1:Y:S04]  /*5260*/  LDS R14, [R5+0x800] ;  /* 0x00080000050e7984 */ /* 0x000e680000000800 */
[----:B------:R-:W2:Y:S04]  /*5270*/  LDS R15, [R5+0x1000] ;  /* 0x00100000050f7984 */ /* 0x000ea80000000800 */
[----:B------:R3:W4:Y:S04]  /*5280*/  LDS R19, [R5+0x1800] ;  /* 0x0018000005137984 */ /* 0x0007280000000800 */
[----:B------:R0:W4:Y:S04]  /*5290*/  LDS R8, [R7] ;  /* 0x0000000007087984 */ /* 0x0001280000000800 */
[----:B------:R0:W4:Y:S04]  /*52a0*/  LDS R9, [R7+0x800] ;  /* 0x0008000007097984 */ /* 0x0001280000000800 */
[----:B------:R0:W4:Y:S04]  /*52b0*/  LDS R10, [R7+0x1000] ;  /* 0x00100000070a7984 */ /* 0x0001280000000800 */
[----:B------:R0:W4:Y:S02]  /*52c0*/  LDS R11, [R7+0x1800] ;  /* 0x00180000070b7984 */ /* 0x0001240000000800 */
[----:B0-----:R-:W-:-:S02]  /*52d0*/  ISETP.GT.AND P1, PT, R6, -0x1, PT ;  /* 0xffffffff0600780c */ /* 0x001fc40003f24270 */
[----:B-1----:R-:W-:Y:S02]  /*52e0*/  ISETP.GT.AND P2, PT, R14, -0x1, PT ;  /* 0xffffffff0e00780c */ /* 0x002fe40003f44270 */
[C---:B------:R-:W-:Y:S02]  /*52f0*/  SEL R17, R0.reuse, 0x80000000, !P1 ;  /* 0x8000000000117807 */ /* 0x040fe40004800000 */
[----:B--2---:R-:W-:Y:S02]  /*5300*/  ISETP.GT.AND P3, PT, R15, -0x1, PT ;  /* 0xffffffff0f00780c */ /* 0x004fe40003f64270 */
[C---:B---3--:R-:W-:Y:S02]  /*5310*/  SEL R5, R0.reuse, 0x80000000, !P2 ;  /* 0x8000000000057807 */ /* 0x048fe40005000000 */
[----:B----4-:R-:W-:Y:S02]  /*5320*/  ISETP.GT.AND P4, PT, R19, -0x1, PT ;  /* 0xffffffff1300780c */ /* 0x010fe40003f84270 */
[----:B------:R-:W-:-:S02]  /*5330*/  SEL R18, R0, 0x80000000, !P3 ;  /* 0x8000000000127807 */ /* 0x000fc40005800000 */
[----:B------:R-:W-:Y:S02]  /*5340*/  SEL R0, R0, 0x80000000, !P4 ;  /* 0x8000000000007807 */ /* 0x000fe40006000000 */
[----:B------:R-:W-:Y:S02]  /*5350*/  LOP3.LUT R16, R17, R6, RZ, 0x3c, !PT ;  /* 0x0000000611107212 */ /* 0x000fe400078e3cff */
[----:B------:R-:W-:Y:S02]  /*5360*/  LOP3.LUT R17, R5, R14, RZ, 0x3c, !PT ;  /* 0x0000000e05117212 */ /* 0x000fe400078e3cff */
[----:B------:R-:W-:Y:S02]  /*5370*/  LOP3.LUT R18, R18, R15, RZ, 0x3c, !PT ;  /* 0x0000000f12127212 */ /* 0x000fe400078e3cff */
[----:B------:R-:W-:-:S07]  /*5380*/  LOP3.LUT R19, R0, R19, RZ, 0x3c, !PT ;  /* 0x0000001300137212 */ /* 0x000fce00078e3cff */
.L_x_53:
[----:B-1----:R-:W-:Y:S01]  /*5390*/  ISETP.NE.AND P1, PT, R16, 0x7fffffff, PT ;  /* 0x7fffffff1000780c */ /* 0x002fe20003f25270 */
[----:B------:R-:W-:Y:S01]  /*53a0*/  STS [R12+0x800], RZ ;  /* 0x000800ff0c007388 */ /* 0x000fe20000000800 */
[----:B------:R-:W-:Y:S01]  /*53b0*/  ISETP.NE.AND P2, PT, R4, 0x1f, PT ;  /* 0x0000001f0400780c */ /* 0x000fe20003f45270 */
[----:B------:R-:W0:Y:S01]  /*53c0*/  S2UR UR6, SR_CgaCtaId ;  /* 0x00000000000679c3 */ /* 0x000e220000008800 */
[----:B------:R-:W-:Y:S01]  /*53d0*/  SEL R0, R16, 0x80000000, P1 ;  /* 0x8000000010007807 */ /* 0x000fe20000800000 */
[----:B------:R-:W-:Y:S01]  /*53e0*/  STS [R12+0x1000], RZ ;  /* 0x001000ff0c007388 */ /* 0x000fe20000000800 */
[C---:B------:R-:W-:Y:S01]  /*53f0*/  ISETP.NE.AND P1, PT, R17.reuse, 0x7fffffff, PT ;  /* 0x7fffffff1100780c */ /* 0x040fe20003f25270 */
[----:B------:R-:W-:Y:S01]  /*5400*/  UMOV UR5, 0x400 ;  /* 0x0000040000057882 */ /* 0x000fe20000000000 */
[----:B------:R-:W-:Y:S01]  /*5410*/  SHF.R.U32.HI R0, RZ, UR4, R0 ;  /* 0x00000004ff007c19 */ /* 0x000fe20008011600 */
[----:B------:R-:W-:Y:S01]  /*5420*/  STS [R12+0x1800], RZ ;  /* 0x001800ff0c007388 */ /* 0x000fe20000000800 */
[----:B------:R-:W-:Y:S01]  /*5430*/  SEL R6, R17, 0x80000000, P1 ;  /* 0x8000000011067807 */ /* 0x000fe20000800000 */
[----:B------:R-:W-:Y:S01]  /*5440*/  UISETP.GE.U32.AND UP0, UPT, UR4, 0x1c, UPT ;  /* 0x0000001c0400788c */ /* 0x000fe2000bf06070 */
[----:B------:R-:W-:Y:S01]  /*5450*/  LOP3.LUT R0, R0, UR11, RZ, 0xc0, !PT ;  /* 0x0000000b00007c12 */ /* 0x000fe2000f8ec0ff */
[----:B------:R-:W-:Y:S01]  /*5460*/  STS [R12+0x2000], RZ ;  /* 0x002000ff0c007388 */ /* 0x000fe20000000800 */
[----:B------:R-:W-:-:S02]  /*5470*/  SHF.R.U32.HI R6, RZ, UR4, R6 ;  /* 0x00000004ff067c19 */ /* 0x000fc40008011606 */
[----:B------:R-:W-:Y:S01]  /*5480*/  ISETP.NE.AND P1, PT, R18, 0x7fffffff, PT ;  /* 0x7fffffff1200780c */ /* 0x000fe20003f25270 */
[----:B------:R-:W-:Y:S01]  /*5490*/  IMAD.SHL.U32 R5, R0, 0x800, RZ ;  /* 0x0000080000057824 */ /* 0x000fe200078e00ff */
[----:B------:R-:W-:Y:S01]  /*54a0*/  SHF.R.U32.HI R0, RZ, 0x2, R0 ;  /* 0x00000002ff007819 */ /* 0x000fe20000011600 */
[----:B------:R-:W-:Y:S01]  /*54b0*/  STS [R12+0x2800], RZ ;  /* 0x002800ff0c007388 */ /* 0x000fe20000000800 */
[----:B------:R-:W-:Y:S02]  /*54c0*/  LOP3.LUT R6, R6, UR11, RZ, 0xc0, !PT ;  /* 0x0000000b06067c12 */ /* 0x000fe4000f8ec0ff */
[----:B------:R-:W-:Y:S01]  /*54d0*/  LOP3.LUT R5, R5, 0x3800, RZ, 0xc, !PT ;  /* 0x0000380005057812 */ /* 0x000fe200078e0cff */
[----:B------:R-:W-:Y:S01]  /*54e0*/  STS [R12+0x3000], RZ ;  /* 0x003000ff0c007388 */ /* 0x000fe20000000800 */
[----:B------:R-:W-:Y:S01]  /*54f0*/  LOP3.LUT R0, R0, 0x3ffffffe, RZ, 0xc0, !PT ;  /* 0x3ffffffe00007812 */ /* 0x000fe200078ec0ff */
[----:B------:R-:W-:Y:S01]  /*5500*/  IMAD.SHL.U32 R7, R6, 0x800, RZ ;  /* 0x0000080006077824 */ /* 0x000fe200078e00ff */
[----:B------:R-:W-:Y:S01]  /*5510*/  SHF.R.U32.HI R6, RZ, 0x2, R6 ;  /* 0x00000002ff067819 */ /* 0x000fe20000011606 */
[----:B------:R-:W-:Y:S01]  /*5520*/  STS [R12+0x3800], RZ ;  /* 0x003800ff0c007388 */ /* 0x000fe20000000800 */
[----:B------:R-:W-:Y:S01]  /*5530*/  IADD3 R0, PT, PT, -R0, R12, R5 ;  /* 0x0000000c00007210 */ /* 0x000fe20007ffe105 */
[----:B0-----:R-:W-:Y:S01]  /*5540*/  ULEA UR7, UR6, UR5, 0x18 ;  /* 0x0000000506077291 */ /* 0x001fe2000f8ec0ff */
[----:B------:R-:W-:Y:S01]  /*5550*/  LOP3.LUT R7, R7, 0x3800, RZ, 0xc, !PT ;  /* 0x0000380007077812 */ /* 0x000fe200078e0cff */
[----:B------:R-:W-:Y:S01]  /*5560*/  STS [R12+0x4000], RZ ;  /* 0x004000ff0c007388 */ /* 0x000fe20000000800 */
[----:B------:R-:W-:-:S02]  /*5570*/  LOP3.LUT R6, R6, 0x3ffffffe, RZ, 0xc0, !PT ;  /* 0x3ffffffe06067812 */ /* 0x000fc400078ec0ff */
[----:B------:R-:W-:Y:S01]  /*5580*/  SEL R14, R18, 0x80000000, P1 ;  /* 0x80000000120e7807 */ /* 0x000fe20000800000 */
[----:B------:R-:W-:Y:S01]  /*5590*/  STS [R12], RZ ;  /* 0x000000ff0c007388 */ /* 0x000fe20000000800 */
[----:B------:R-:W-:Y:S02]  /*55a0*/  IADD3 R6, PT, PT, -R6, R12, R7 ;  /* 0x0000000c06067210 */ /* 0x000fe40007ffe107 */
[----:B------:R-:W-:Y:S01]  /*55b0*/  SHF.R.U32.HI R14, RZ, UR4, R14 ;  /* 0x00000004ff0e7c19 */ /* 0x000fe2000801160e */
[----:B------:R-:W0:Y:S01]  /*55c0*/  LDS.U16 R5, [R0+0x2] ;  /* 0x0000020000057984 */ /* 0x000e220000000400 */
[----:B------:R-:W-:Y:S02]  /*55d0*/  ISETP.NE.AND P1, PT, R19, 0x7fffffff, PT ;  /* 0x7fffffff1300780c */ /* 0x000fe40003f25270 */
[----:B------:R-:W-:-:S05]  /*55e0*/  LOP3.LUT R14, R14, UR11, RZ, 0xc0, !PT ;  /* 0x0000000b0e0e7c12 */ /* 0x000fca000f8ec0ff */
[----:B------:R-:W-:Y:S01]  /*55f0*/  IMAD.SHL.U32 R20, R14, 0x800, RZ ;  /* 0x000008000e147824 */ /* 0x000fe200078e00ff */
[----:B------:R-:W-:-:S04]  /*5600*/  SHF.R.U32.HI R14, RZ, 0x2, R14 ;  /* 0x00000002ff0e7819 */ /* 0x000fc8000001160e */
[----:B------:R-:W-:Y:S02]  /*5610*/  LOP3.LUT R23, R20, 0x3800, RZ, 0xc, !PT ;  /* 0x0000380014177812 */ /* 0x000fe400078e0cff */
[----:B------:R-:W-:Y:S02]  /*5620*/  LOP3.LUT R14, R14, 0x3ffffffe, RZ, 0xc0, !PT ;  /* 0x3ffffffe0e0e7812 */ /* 0x000fe400078ec0ff */
[----:B------:R-:W-:Y:S02]  /*5630*/  SEL R20, R19, 0x80000000, P1 ;  /* 0x8000000013147807 */ /* 0x000fe40000800000 */
[----:B------:R-:W-:Y:S02]  /*5640*/  IADD3 R14, PT, PT, -R14, R12, R23 ;  /* 0x0000000c0e0e7210 */ /* 0x000fe40007ffe117 */
[----:B------:R-:W-:-:S04]  /*5650*/  SHF.R.U32.HI R20, RZ, UR4, R20 ;  /* 0x00000004ff147c19 */ /* 0x000fc80008011614 */
[----:B------:R-:W-:-:S05]  /*5660*/  LOP3.LUT R20, R20, UR11, RZ, 0xc0, !PT ;  /* 0x0000000b14147c12 */ /* 0x000fca000f8ec0ff */
[----:B------:R-:W-:Y:S01]  /*5670*/  IMAD.SHL.U32 R22, R20, 0x800, RZ ;  /* 0x0000080014167824 */ /* 0x000fe200078e00ff */
[----:B------:R-:W-:-:S04]  /*5680*/  SHF.R.U32.HI R20, RZ, 0x2, R20 ;  /* 0x00000002ff147819 */ /* 0x000fc80000011614 */
[----:B------:R-:W-:Y:S02]  /*5690*/  LOP3.LUT R25, R22, 0x3800, RZ, 0xc, !PT ;  /* 0x0000380016197812 */ /* 0x000fe400078e0cff */
[----:B------:R-:W-:Y:S02]  /*56a0*/  LOP3.LUT R20, R20, 0x3ffffffe, RZ, 0xc0, !PT ;  /* 0x3ffffffe14147812 */ /* 0x000fe400078ec0ff */
[----:B------:R-:W-:Y:S01]  /*56b0*/  @!P2 SHF.R.U32.HI R22, RZ, 0x3, R3 ;  /* 0x00000003ff16a819 */ /* 0x000fe20000011603 */
[----:B0-----:R-:W-:Y:S01]  /*56c0*/  VIADD R15, R5, 0x1 ;  /* 0x00000001050f7836 */ /* 0x001fe20000000000 */
[----:B------:R-:W-:Y:S02]  /*56d0*/  IADD3 R28, PT, PT, -R20, R12, R25 ;  /* 0x0000000c141c7210 */ /* 0x000fe40007ffe119 */
[----:B------:R-:W-:Y:S02]  /*56e0*/  @!P2 LOP3.LUT R44, R22, 0x7c, RZ, 0xc0, !PT ;  /* 0x0000007c162ca812 */ /* 0x000fe400078ec0ff */
[----:B------:R-:W-:Y:S04]  /*56f0*/  STS.U16 [R0+0x2], R15 ;  /* 0x0000020f00007388 */ /* 0x000fe80000000400 */
[----:B------:R-:W0:Y:S02]  /*5700*/  LDS.U16 R7, [R6+0x2] ;  /* 0x0000020006077984 */ /* 0x000e240000000400 */
[----:B0-----:R-:W-:-:S05]  /*5710*/  VIADD R21, R7, 0x1 ;  /* 0x0000000107157836 */ /* 0x001fca0000000000 */
[----:B------:R-:W-:Y:S04]  /*5720*/  STS.U16 [R6+0x2], R21 ;  /* 0x0000021506007388 */ /* 0x000fe80000000400 */
[----:B------:R-:W0:Y:S02]  /*5730*/  LDS.U16 R15, [R14+0x2] ;  /* 0x000002000e0f7984 */ /* 0x000e240000000400 */
[----:B0-----:R-:W-:-:S05]  /*5740*/  VIADD R23, R15, 0x1 ;  /* 0x000000010f177836 */ /* 0x001fca0000000000 */
[----:B------:R-:W-:Y:S04]  /*5750*/  STS.U16 [R14+0x2], R23 ;  /* 0x000002170e007388 */ /* 0x000fe80000000400 */
[----:B------:R-:W0:Y:S02]  /*5760*/  LDS.U16 R29, [R28+0x2] ;  /* 0x000002001c1d7984 */ /* 0x000e240000000400 */
[----:B0-----:R-:W-:-:S05]  /*5770*/  VIADD R21, R29, 0x1 ;  /* 0x000000011d157836 */ /* 0x001fca0000000000 */
[----:B------:R-:W-:Y:S01]  /*5780*/  STS.U16 [R28+0x2], R21 ;  /* 0x000002151c007388 */ /* 0x000fe20000000400 */
[----:B------:R-:W-:Y:S06]  /*5790*/  BAR.SYNC.DEFER_BLOCKING 0x0 ;  /* 0x0000000000007b1d */ /* 0x000fec0000010000 */
[----:B------:R-:W-:Y:S04]  /*57a0*/  LDS R30, [R13] ;  /* 0x000000000d1e7984 */ /* 0x000fe80000000800 */
[----:B------:R-:W0:Y:S04]  /*57b0*/  LDS R31, [R13+0x4] ;  /* 0x000004000d1f7984 */ /* 0x000e280000000800 */
[----:B------:R-:W1:Y:S04]  /*57c0*/  LDS R32, [R13+0x8] ;  /* 0x000008000d207984 */ /* 0x000e680000000800 */
[----:B--2---:R-:W2:Y:S04]  /*57d0*/  LDS R33, [R13+0xc] ;  /* 0x00000c000d217984 */ /* 0x004ea80000000800 */
[----:B------:R-:W3:Y:S04]  /*57e0*/  LDS R34, [R13+0x10] ;  /* 0x000010000d227984 */ /* 0x000ee80000000800 */
[----:B------:R-:W4:Y:S04]  /*57f0*/  LDS R35, [R13+0x14] ;  /* 0x000014000d237984 */ /* 0x000f280000000800 */
[----:B------:R-:W5:Y:S04]  /*5800*/  LDS R36, [R13+0x18] ;  /* 0x000018000d247984 */ /* 0x000f680000000800 */
[----:B------:R-:W5:Y:S04]  /*5810*/  LDS R37, [R13+0x1c] ;  /* 0x00001c000d257984 */ /* 0x000f680000000800 */
[----:B------:R-:W5:Y:S01]  /*5820*/  LDS R40, [R13+0x20] ;  /* 0x000020000d287984 */ /* 0x000f620000000800 */
[----:B0-----:R-:W-:-:S04]  /*5830*/  IMAD.IADD R31, R30, 0x1, R31 ;  /* 0x000000011e1f7824 */ /* 0x001fc800078e021f */
[----:B-1----:R-:W-:-:S04]  /*5840*/  IMAD.IADD R32, R32, 0x1, R31 ;  /* 0x0000000120207824 */ /* 0x002fc800078e021f */
[----:B--2---:R-:W-:-:S04]  /*5850*/  IMAD.IADD R33, R33, 0x1, R32 ;  /* 0x0000000121217824 */ /* 0x004fc800078e0220 */
[----:B---3--:R-:W-:-:S04]  /*5860*/  IMAD.IADD R34, R34, 0x1, R33 ;  /* 0x0000000122227824 */ /* 0x008fc800078e0221 */
[----:B----4-:R-:W-:-:S04]  /*5870*/  IMAD.IADD R35, R35, 0x1, R34 ;  /* 0x0000000123237824 */ /* 0x010fc800078e0222 */
[----:B-----5:R-:W-:-:S04]  /*5880*/  IMAD.IADD R36, R36, 0x1, R35 ;  /* 0x0000000124247824 */ /* 0x020fc800078e0223 */
[----:B------:R-:W-:-:S04]  /*5890*/  IMAD.IADD R37, R37, 0x1, R36 ;  /* 0x0000000125257824 */ /* 0x000fc800078e0224 */
[----:B------:R-:W-:-:S05]  /*58a0*/  IMAD.IADD R40, R40, 0x1, R37 ;  /* 0x0000000128287824 */ /* 0x000fca00078e0225 */
[----:B------:R-:W0:Y:S02]  /*58b0*/  SHFL.UP P1, R21, R40, 0x1, RZ ;  /* 0x0420000028157989 */ /* 0x000e2400000200ff */
[----:B0-----:R-:W-:-:S05]  /*58c0*/  @P1 IMAD.IADD R21, R40, 0x1, R21 ;  /* 0x0000000128151824 */ /* 0x001fca00078e0215 */
[----:B------:R-:W0:Y:S02]  /*58d0*/  SHFL.UP P1, R20, R21, 0x2, RZ ;  /* 0x0440000015147989 */ /* 0x000e2400000200ff */
[----:B0-----:R-:W-:-:S05]  /*58e0*/  @P1 IMAD.IADD R20, R21, 0x1, R20 ;  /* 0x0000000115141824 */ /* 0x001fca00078e0214 */
[----:B------:R-:W0:Y:S02]  /*58f0*/  SHFL.UP P1, R13, R20, 0x4, RZ ;  /* 0x04800000140d7989 */ /* 0x000e2400000200ff */
[----:B0-----:R-:W-:-:S05]  /*5900*/  @P1 IMAD.IADD R13, R20, 0x1, R13 ;  /* 0x00000001140d1824 */ /* 0x001fca00078e020d */
[----:B------:R-:W0:Y:S02]  /*5910*/  SHFL.UP P1, R42, R13, 0x8, RZ ;  /* 0x050000000d2a7989 */ /* 0x000e2400000200ff */
[----:B0-----:R-:W-:Y:S01]  /*5920*/  @P1 IMAD.IADD R42, R13, 0x1, R42 ;  /* 0x000000010d2a1824 */ /* 0x001fe200078e022a */
[----:B------:R-:W-:-:S04]  /*5930*/  SHF.R.U32.HI R13, RZ, 0x5, R3 ;  /* 0x00000005ff0d7819 */ /* 0x000fc80000011603 */
[----:B------:R-:W0:Y:S01]  /*5940*/  SHFL.UP P1, R39, R42, 0x10, RZ ;  /* 0x060000002a277989 */ /* 0x000e2200000200ff */
[C---:B------:R-:W-:Y:S02]  /*5950*/  ISETP.NE.AND P4, PT, R13.reuse, 0xe, PT ;  /* 0x0000000e0d00780c */ /* 0x040fe40003f85270 */
[C---:B------:R-:W-:Y:S01]  /*5960*/  ISETP.NE.AND P3, PT, R13.reuse, 0xf, PT ;  /* 0x0000000f0d00780c */ /* 0x040fe20003f65270 */
[----:B0-----:R-:W-:Y:S01]  /*5970*/  @P1 IMAD.IADD R39, R42, 0x1, R39 ;  /* 0x000000012a271824 */ /* 0x001fe200078e0227 */
[----:B------:R-:W-:-:S04]  /*5980*/  ISETP.NE.AND P1, PT, R13, 0x1, PT ;  /* 0x000000010d00780c */ /* 0x000fc80003f25270 */
[----:B------:R0:W-:Y:S01]  /*5990*/  @!P2 STS [R44+UR10+0x4800], R39 ;  /* 0x004800272c00a988 */ /* 0x0001e2000800080a */
[----:B------:R-:W-:Y:S01]  /*59a0*/  BAR.SYNC.DEFER_BLOCKING 0x0 ;  /* 0x0000000000007b1d */ /* 0x000fe20000010000 */
[----:B------:R-:W-:Y:S01]  /*59b0*/  ISETP.NE.AND P2, PT, R13, 0xd, PT ;  /* 0x0000000d0d00780c */ /* 0x000fe20003f45270 */
[----:B0-----:R-:W-:-:S04]  /*59c0*/  IMAD.IADD R39, R39, 0x1, -R40 ;  /* 0x0000000127277824 */ /* 0x001fc800078e0a28 */
[----:B------:R-:W0:Y:S04]  /*59d0*/  LDS.128 R24, [UR7+0x50a0] ;  /* 0x0050a007ff187984 */ /* 0x000e280008000c00 */
[----:B------:R-:W1:Y:S01]  /*59e0*/  LDS.128 R20, [UR7+0x50b0] ;  /* 0x0050b007ff147984 */ /* 0x000e620008000c00 */
[C---:B0-----:R-:W-:Y:S01]  /*59f0*/  SEL R41, R24.reuse, R41, !P1 ;  /* 0x0000002918297207 */ /* 0x041fe20004800000 */
[----:B------:R-:W-:Y:S01]  /*5a00*/  IMAD.IADD R25, R24, 0x1, R25 ;  /* 0x0000000118197824 */ /* 0x000fe200078e0219 */
[----:B------:R-:W-:-:S03]  /*5a10*/  ISETP.NE.AND P1, PT, R13, 0x2, PT ;  /* 0x000000020d00780c */ /* 0x000fc60003f25270 */
[----:B------:R-:W-:Y:S01]  /*5a20*/  IMAD.IADD R26, R26, 0x1, R25 ;  /* 0x000000011a1a7824 */ /* 0x000fe200078e0219 */
[----:B------:R-:W-:Y:S02]  /*5a30*/  SEL R41, R25, R41, !P1 ;  /* 0x0000002919297207 */ /* 0x000fe40004800000 */
[----:B------:R-:W-:Y:S01]  /*5a40*/  ISETP.NE.AND P1, PT, R13, 0x3, PT ;  /* 0x000000030d00780c */ /* 0x000fe20003f25270 */
[----:B------:R-:W-:-:S03]  /*5a50*/  IMAD.IADD R42, R27, 0x1, R26 ;  /* 0x000000011b2a7824 */ /* 0x000fc600078e021a */
[----:B------:R-:W-:Y:S01]  /*5a60*/  SEL R41, R26, R41, !P1 ;  /* 0x000000291a297207 */ /* 0x000fe20004800000 */
[C---:B-1----:R-:W-:Y:S01]  /*5a70*/  IMAD.IADD R20, R42.reuse, 0x1, R20 ;  /* 0x000000012a147824 */ /* 0x042fe200078e0214 */
[----:B------:R-:W-:Y:S01]  /*5a80*/  ISETP.NE.AND P1, PT, R13, 0x4, PT ;  /* 0x000000040d00780c */ /* 0x000fe20003f25270 */
[----:B------:R-:W0:Y:S02]  /*5a90*/  LDS.128 R24, [UR7+0x50c0] ;  /* 0x0050c007ff187984 */ /* 0x000e240008000c00 */
        /* <DEDUP_REMOVED lines=8> */
[----:B------:R-:W-:-:S04]  /*5b20*/  ISETP.NE.AND P1, PT, R13, 0x7, PT ;  /* 0x000000070d00780c */ /* 0x000fc80003f25270 */
[----:B------:R-:W-:Y:S02]  /*5b30*/  SEL R41, R22, R41, !P1 ;  /* 0x0000002916297207 */ /* 0x000fe40004800000 */
[----:B------:R-:W1:Y:S01]  /*5b40*/  LDS.128 R20, [UR7+0x50d0] ;  /* 0x0050d007ff147984 */ /* 0x000e620008000c00 */
        /* <DEDUP_REMOVED lines=12> */
[----:B------:R-:W-:Y:S01]  /*5c10*/  ISETP.NE.AND P1, PT, R13, 0xc, PT ;  /* 0x0000000c0d00780c */ /* 0x000fe20003f25270 */
[----:B-1----:R-:W-:-:S03]  /*5c20*/  IMAD.IADD R20, R27, 0x1, R20 ;  /* 0x000000011b147824 */ /* 0x002fc600078e0214 */
[----:B------:R-:W-:Y:S02]  /*5c30*/  SEL R41, R27, R41, !P1 ;  /* 0x000000291b297207 */ /* 0x000fe40004800000 */
[----:B------:R-:W-:Y:S01]  /*5c40*/  ISETP.NE.AND P1, PT, R4, RZ, PT ;  /* 0x000000ff0400720c */ /* 0x000fe20003f25270 */
[----:B------:R-:W-:Y:S01]  /*5c50*/  IMAD.IADD R21, R21, 0x1, R20 ;  /* 0x0000000115157824 */ /* 0x000fe200078e0214 */
[----:B------:R-:W-:Y:S02]  /*5c60*/  SEL R41, R20, R41, !P2 ;  /* 0x0000002914297207 */ /* 0x000fe40005000000 */
[C---:B------:R-:W-:Y:S01]  /*5c70*/  ISETP.GT.U32.AND P2, PT, R3.reuse, 0x1f, PT ;  /* 0x0000001f0300780c */ /* 0x040fe20003f44070 */
[----:B------:R-:W-:Y:S01]  /*5c80*/  IMAD.IADD R22, R22, 0x1, R21 ;  /* 0x0000000116167824 */ /* 0x000fe200078e0215 */
[----:B------:R-:W-:Y:S02]  /*5c90*/  ISETP.GT.U32.OR P5, PT, R3, 0x1f, P1 ;  /* 0x0000001f0300780c */ /* 0x000fe40000fa4470 */
[----:B------:R-:W-:Y:S01]  /*5ca0*/  SEL R41, R21, R41, !P4 ;  /* 0x0000002915297207 */ /* 0x000fe20006000000 */
[----:B------:R-:W-:Y:S01]  /*5cb0*/  IMAD.IADD R23, R23, 0x1, R22 ;  /* 0x0000000117177824 */ /* 0x000fe200078e0216 */
[----:B------:R-:W-:-:S02]  /*5cc0*/  SEL R20, R39, RZ, P1 ;  /* 0x000000ff27147207 */ /* 0x000fc40000800000 */
[----:B------:R-:W-:-:S05]  /*5cd0*/  SEL R41, R22, R41, !P3 ;  /* 0x0000002916297207 */ /* 0x000fca0005800000 */
[----:B------:R-:W-:Y:S02]  /*5ce0*/  @P2 IMAD.IADD R39, R41, 0x1, R20 ;  /* 0x0000000129272824 */ /* 0x000fe400078e0214 */
[----:B------:R-:W-:-:S05]  /*5cf0*/  @!P5 IMAD.U32 R39, R23, 0x10000, RZ ;  /* 0x000100001727d824 */ /* 0x000fca00078e00ff */
[----:B------:R-:W-:Y:S01]  /*5d00*/  @!P5 STS [UR7+0x50f0], R39 ;  /* 0x0050f027ff00d988 */ /* 0x000fe20008000807 */
[----:B------:R-:W-:Y:S06]  /*5d10*/  BAR.SYNC.DEFER_BLOCKING 0x0 ;  /* 0x0000000000007b1d */ /* 0x000fec0000010000 */
[----:B------:R-:W0:Y:S02]  /*5d20*/  LDS R13, [UR7+0x50f0] ;  /* 0x0050f007ff0d7984 */ /* 0x000e240008000800 */
[----:B0-----:R-:W-:Y:S01]  /*5d30*/  SEL R20, R13, RZ, !P0 ;  /* 0x000000ff0d147207 */ /* 0x001fe20004000000 */
[----:B------:R-:W-:-:S04]  /*5d40*/  IMAD R13, R3, 0x20, R12 ;  /* 0x00000020030d7824 */ /* 0x000fc800078e020c */
[----:B------:R-:W-:-:S04]  /*5d50*/  IMAD.IADD R20, R20, 0x1, R39 ;  /* 0x0000000114147824 */ /* 0x000fc800078e0227 */
[--C-:B------:R-:W-:Y:S01]  /*5d60*/  IMAD.IADD R30, R30, 0x1, R20.reuse ;  /* 0x000000011e1e7824 */ /* 0x100fe200078e0214 */
[----:B------:R-:W-:Y:S01]  /*5d70*/  STS [R13], R20 ;  /* 0x000000140d007388 */ /* 0x000fe20000000800 */
[--C-:B------:R-:W-:Y:S02]  /*5d80*/  IMAD.IADD R22, R31, 0x1, R20.reuse ;  /* 0x000000011f167824 */ /* 0x100fe400078e0214 */
[--C-:B------:R-:W-:Y:S01]  /*5d90*/  IMAD.IADD R32, R32, 0x1, R20.reuse ;  /* 0x0000000120207824 */ /* 0x100fe200078e0214 */
[----:B------:R-:W-:Y:S01]  /*5da0*/  STS [R13+0x4], R30 ;  /* 0x0000041e0d007388 */ /* 0x000fe20000000800 */
[--C-:B------:R-:W-:Y:S02]  /*5db0*/  IMAD.IADD R24, R33, 0x1, R20.reuse ;  /* 0x0000000121187824 */ /* 0x100fe400078e0214 */
[--C-:B------:R-:W-:Y:S01]  /*5dc0*/  IMAD.IADD R34, R34, 0x1, R20.reuse ;  /* 0x0000000122227824 */ /* 0x100fe200078e0214 */
[----:B------:R-:W-:Y:S01]  /*5dd0*/  STS [R13+0x8], R22 ;  /* 0x000008160d007388 */ /* 0x000fe20000000800 */
[----:B------:R-:W-:-:S02]  /*5de0*/  IMAD.IADD R26, R35, 0x1, R20 ;  /* 0x00000001231a7824 */ /* 0x000fc400078e0214 */
[--C-:B------:R-:W-:Y:S01]  /*5df0*/  IMAD.IADD R36, R36, 0x1, R20.reuse ;  /* 0x0000000124247824 */ /* 0x100fe200078e0214 */
[----:B------:R-:W-:Y:S01]  /*5e00*/  STS [R13+0xc], R32 ;  /* 0x00000c200d007388 */ /* 0x000fe20000000800 */
[----:B------:R-:W-:-:S03]  /*5e10*/  IMAD.IADD R40, R37, 0x1, R20 ;  /* 0x0000000125287824 */ /* 0x000fc600078e0214 */
        /* <DEDUP_REMOVED lines=9> */
[----:B------:R-:W3:Y:S01]  /*5eb0*/  LDS.U16 R28, [R28+0x2] ;  /* 0x000002001c1c7984 */ /* 0x000ee20000000400 */
[----:B0-----:R-:W-:-:S02]  /*5ec0*/  IMAD.IADD R5, R5, 0x1, R0 ;  /* 0x0000000105057824 */ /* 0x001fc400078e0200 */
[----:B-1----:R-:W-:Y:S02]  /*5ed0*/  IMAD.IADD R7, R7, 0x1, R6 ;  /* 0x0000000107077824 */ /* 0x002fe400078e0206 */
[----:B--2---:R-:W-:Y:S02]  /*5ee0*/  IMAD.IADD R15, R15, 0x1, R14 ;  /* 0x000000010f0f7824 */ /* 0x004fe400078e020e */
[----:B---3--:R-:W-:Y:S01]  /*5ef0*/  IMAD.IADD R29, R29, 0x1, R28 ;  /* 0x000000011d1d7824 */ /* 0x008fe200078e021c */
[----:B------:R-:W-:Y:S06]  /*5f00*/  BAR.SYNC.DEFER_BLOCKING 0x0 ;  /* 0x0000000000007b1d */ /* 0x000fec0000010000 */
[----:B------:R-:W-:Y:S05]  /*5f10*/  BRA.U UP0, `(.L_x_52) ;  /* 0x0000000100587547 */ /* 0x000fea000b800000 */
[----:B------:R-:W-:Y:S02]  /*5f20*/  UIADD3 UR5, UPT, UPT, UR5, 0x8a0, URZ ;  /* 0x000008a005057890 */ /* 0x000fe4000fffe0ff */
[----:B------:R-:W-:Y:S02]  /*5f30*/  UIADD3 UR4, UPT, UPT, UR4, 0x4, URZ ;  /* 0x0000000404047890 */ /* 0x000fe4000fffe0ff */
[----:B------:R-:W-:-:S06]  /*5f40*/  ULEA UR10, UR6, UR5, 0x18 ;  /* 0x00000005060a7291 */ /* 0x000fcc000f8ec0ff */
[----:B------:R-:W-:Y:S02]  /*5f50*/  LEA R5, R5, UR10, 0x2 ;  /* 0x0000000a05057c11 */ /* 0x000fe4000f8e10ff */
[----:B------:R-:W-:Y:S02]  /*5f60*/  LEA R0, R7, UR10, 0x2 ;  /* 0x0000000a07007c11 */ /* 0x000fe4000f8e10ff */
[----:B------:R-:W-:Y:S01]  /*5f70*/  LEA R7, R15, UR10, 0x2 ;  /* 0x0000000a0f077c11 */ /* 0x000fe2000f8e10ff */
[----:B------:R0:W-:Y:S01]  /*5f80*/  STS [R5], R16 ;  /* 0x0000001005007388 */ /* 0x0001e20000000800 */
[----:B------:R-:W-:-:S03]  /*5f90*/  LEA R6, R29, UR10, 0x2 ;  /* 0x0000000a1d067c11 */ /* 0x000fc6000f8e10ff */
[----:B------:R0:W-:Y:S04]  /*5fa0*/  STS [R0], R17 ;  /* 0x0000001100007388 */ /* 0x0001e80000000800 */
[----:B------:R0:W-:Y:S04]  /*5fb0*/  STS [R7], R18 ;  /* 0x0000001207007388 */ /* 0x0001e80000000800 */
[----:B------:R0:W-:Y:S01]  /*5fc0*/  STS [R6], R19 ;  /* 0x0000001306007388 */ /* 0x0001e20000000800 */
[----:B------:R-:W-:Y:S06]  /*5fd0*/  BAR.SYNC.DEFER_BLOCKING 0x0 ;  /* 0x0000000000007b1d */ /* 0x000fec0000010000 */
[----:B------:R0:W1:Y:S02]  /*5fe0*/  LDS.128 R16, [R38] ;  /* 0x0000000026107984 */ /* 0x0000640000000c00 */
[----:B------:R-:W-:Y:S06]  /*5ff0*/  BAR.SYNC.DEFER_BLOCKING 0x0 ;  /* 0x0000000000007b1d */ /* 0x000fec0000010000 */
[----:B------:R0:W-:Y:S04]  /*6000*/  STS [R5], R8 ;  /* 0x0000000805007388 */ /* 0x0001e80000000800 */
[----:B------:R0:W-:Y:S04]  /*6010*/  STS [R0], R9 ;  /* 0x0000000900007388 */ /* 0x0001e80000000800 */
[----:B------:R0:W-:Y:S04]  /*6020*/  STS [R7], R10 ;  /* 0x0000000a07007388 */ /* 0x0001e80000000800 */
[----:B------:R0:W-:Y:S01]  /*6030*/  STS [R6], R11 ;  /* 0x0000000b06007388 */ /* 0x0001e20000000800 */
[----:B------:R-:W-:Y:S06]  /*6040*/  BAR.SYNC.DEFER_BLOCKING 0x0 ;  /* 0x0000000000007b1d */ /* 0x000fec0000010000 */
[----:B------:R0:W2:Y:S02]  /*6050*/  LDS.128 R8, [R38] ;  /* 0x0000000026087984 */ /* 0x0000a40000000c00 */
[----:B------:R-:W-:Y:S06]  /*6060*/  BAR.SYNC.DEFER_BLOCKING 0x0 ;  /* 0x0000000000007b1d */ /* 0x000fec0000010000 */
[----:B0-----:R-:W-:Y:S05]  /*6070*/  BRA `(.L_x_53) ;  /* 0xfffffff000c47947 */ /* 0x001fea000383ffff */
.L_x_52:
[----:B------:R-:W-:Y:S01]  /*6080*/  UIADD3 UR5, UPT, UPT, UR5, 0x8a0, URZ ;  /* 0x000008a005057890 */ /* 0x000fe2000fffe0ff */
[----:B------:R-:W-:-:S03]  /*6090*/  IMAD.SHL.U32 R2, R2, 0x800, RZ ;  /* 0x0000080002027824 */ /* 0x000fc600078e00ff */
[----:B------:R-:W-:-:S06]  /*60a0*/  ULEA UR5, UR6, UR5, 0x18 ;  /* 0x0000000506057291 */ /* 0x000fcc000f8ec0ff */
[----:B------:R-:W-:Y:S02]  /*60b0*/  LEA R13, R5, UR5, 0x2 ;  /* 0x00000005050d7c11 */ /* 0x000fe4000f8e10ff */
[----:B------:R-:W-:Y:S01]  /*60c0*/  LEA R14, R7, UR5, 0x2 ;  /* 0x00000005070e7c11 */ /* 0x000fe2000f8e10ff */
[----:B------:R-:W0:Y:S01]  /*60d0*/  LDC.64 R4, c[0x0][0x398] ;  /* 0x0000e600ff047b82 */ /* 0x000e220000000a00 */
[----:B------:R-:W-:Y:S01]  /*60e0*/  LEA R15, R15, UR5, 0x2 ;  /* 0x000000050f0f7c11 */ /* 0x000fe2000f8e10ff */
[----:B------:R-:W-:Y:S01]  /*60f0*/  STS [R13], R16 ;  /* 0x000000100d007388 */ /* 0x000fe20000000800 */
[----:B------:R-:W-:Y:S02]  /*6100*/  LEA R20, R29, UR5, 0x2 ;  /* 0x000000051d147c11 */ /* 0x000fe4000f8e10ff */
[----:B------:R-:W-:Y:S01]  /*6110*/  LEA R21, R3, UR5, 0x2 ;  /* 0x0000000503157c11 */ /* 0x000fe2000f8e10ff */
[----:B------:R-:W-:Y:S01]  /*6120*/  STS [R14], R17 ;  /* 0x000000110e007388 */ /* 0x000fe20000000800 */
[----:B------:R-:W-:-:S03]  /*6130*/  LOP3.LUT R3, R2, R3, RZ, 0xfc, !PT ;  /* 0x0000000302037212 */ /* 0x000fc600078efcff */
[----:B------:R-:W-:Y:S04]  /*6140*/  STS [R15], R18 ;  /* 0x000000120f007388 */ /* 0x000fe80000000800 */
[----:B------:R-:W-:Y:S01]  /*6150*/  STS [R20], R19 ;  /* 0x0000001314007388 */ /* 0x000fe20000000800 */
[----:B0-----:R-:W-:Y:S01]  /*6160*/  IMAD.WIDE.U32 R2, R3, 0x4, R4 ;  /* 0x0000000403027825 */ /* 0x001fe200078e0004 */
[----:B------:R-:W-:Y:S08]  /*6170*/  BAR.SYNC.DEFER_BLOCKING 0x0 ;  /* 0x0000000000007b1d */ /* 0x000ff00000010000 */
[----:B------:R-:W-:Y:S06]  /*6180*/  BAR.SYNC.DEFER_BLOCKING 0x0 ;  /* 0x0000000000007b1d */ /* 0x000fec0000010000 */
[----:B------:R-:W-:Y:S04]  /*6190*/  STS [R13], R8 ;  /* 0x000000080d007388 */ /* 0x000fe80000000800 */
[----:B------:R-:W-:Y:S04]  /*61a0*/  STS [R14], R9 ;  /* 0x000000090e007388 */ /* 0x000fe80000000800 */
[----:B------:R-:W-:Y:S04]  /*61b0*/  STS [R15], R10 ;  /* 0x0000000a0f007388 */ /* 0x000fe80000000800 */
[----:B------:R-:W-:Y:S01]  /*61c0*/  STS [R20], R11 ;  /* 0x0000000b14007388 */ /* 0x000fe20000000800 */
[----:B------:R-:W-:Y:S06]  /*61d0*/  BAR.SYNC.DEFER_BLOCKING 0x0 ;  /* 0x0000000000007b1d */ /* 0x000fec0000010000 */
[----:B------:R-:W0:Y:S04]  /*61e0*/  LDS R0, [R21] ;  /* 0x0000000015007984 */ /* 0x000e280000000800 */
[----:B------:R-:W1:Y:S04]  /*61f0*/  LDS R6, [R21+0x800] ;  /* 0x0008000015067984 */ /* 0x000e680000000800 */
[----:B------:R-:W2:Y:S04]  /*6200*/  LDS R7, [R21+0x1000] ;  /* 0x0010000015077984 */ /* 0x000ea80000000800 */
[----:B------:R-:W3:Y:S01]  /*6210*/  LDS R12, [R21+0x1800] ;  /* 0x00180000150c7984 */ /* 0x000ee20000000800 */
[----:B0-----:R-:W-:-:S02]  /*6220*/  VIADD R5, R0, -UR14 ;  /* 0x8000000e00057c36 */ /* 0x001fc40008000000 */
[----:B-1----:R-:W-:-:S03]  /*6230*/  VIADD R9, R6, -UR14 ;  /* 0x8000000e06097c36 */ /* 0x002fc60008000000 */
[----:B------:R-:W-:Y:S01]  /*6240*/  STG.E desc[UR8][R2.64], R5 ;  /* 0x0000000502007986 */ /* 0x000fe2000c101908 */
[----:B--2---:R-:W-:-:S03]  /*6250*/  VIADD R7, R7, -UR14 ;  /* 0x8000000e07077c36 */ /* 0x004fc60008000000 */
[----:B------:R-:W-:Y:S01]  /*6260*/  STG.E desc[UR8][R2.64+0x800], R9 ;  /* 0x0008000902007986 */ /* 0x000fe2000c101908 */
[----:B---3--:R-:W-:-:S03]  /*6270*/  VIADD R11, R12, -UR14 ;  /* 0x8000000e0c0b7c36 */ /* 0x008fc60008000000 */
[----:B------:R-:W-:Y:S04]  /*6280*/  STG.E desc[UR8][R2.64+0x1000], R7 ;  /* 0x0010000702007986 */ /* 0x000fe8000c101908 */
[----:B------:R-:W-:Y:S01]  /*6290*/  STG.E desc[UR8][R2.64+0x1800], R11 ;  /* 0x0018000b02007986 */ /* 0x000fe2000c101908 */
[----:B------:R-:W-:Y:S05]  /*62a0*/  EXIT ;  /* 0x000000000000794d */ /* 0x000fea0003800000 */
.L_x_26:
[----:B------:R-:W-:Y:S02]  /*62b0*/  IMAD.MOV.U32 R32, RZ, RZ, R21 ;  /* 0x000000ffff207224 */ /* 0x000fe400078e0015 */
[----:B------:R-:W-:Y:S02]  /*62c0*/  IMAD.MOV.U32 R33, RZ, RZ, 0x1 ;  /* 0x00000001ff217424 */ /* 0x000fe400078e00ff */
[----:B------:R-:W-:Y:S02]  /*62d0*/  IMAD.MOV.U32 R34, RZ, RZ, RZ ;  /* 0x000000ffff227224 */ /* 0x000fe400078e00ff */
[----:B------:R-:W-:-:S07]  /*62e0*/  IMAD.MOV.U32 R27, RZ, RZ, -0x1 ;  /* 0xffffffffff1b7424 */ /* 0x000fce00078e00ff */
[----:B------:R-:W-:Y:S05]  /*62f0*/  WARPSYNC.COLLECTIVE R27, `(.L_x_54) ;  /* 0x000000001b087348 */ /* 0x000fea0003c00000 */
[----:B------:R0:W1:Y:S02]  /*6300*/  SHFL.UP P0, R30, R32, R33, R34 ;  /* 0x04000021201e7389 */ /* 0x0000640000000022 */
[----:B01----:R-:W-:Y:S05]  /*6310*/  ENDCOLLECTIVE ;  /* 0x000000000000791b */ /* 0x003fea0003800000 */
.L_x_54:
[----:B------:R-:W-:Y:S02]  /*6320*/  IMAD.MOV.U32 R33, RZ, RZ, 0x2 ;  /* 0x00000002ff217424 */ /* 0x000fe400078e00ff */
[----:B------:R-:W-:-:S04]  /*6330*/  IMAD.MOV.U32 R22, RZ, RZ, R30 ;  /* 0x000000ffff167224 */ /* 0x000fc800078e001e */
[----:B------:R-:W-:-:S04]  /*6340*/  @P0 IMAD.IADD R22, R21, 0x1, R22 ;  /* 0x0000000115160824 */ /* 0x000fc800078e0216 */
[----:B------:R-:W-:-:S07]  /*6350*/  IMAD.MOV.U32 R32, RZ, RZ, R22 ;  /* 0x000000ffff207224 */ /* 0x000fce00078e0016 */
[----:B------:R-:W-:Y:S05]  /*6360*/  WARPSYNC.COLLECTIVE R27, `(.L_x_55) ;  /* 0x000000001b087348 */ /* 0x000fea0003c00000 */
[----:B------:R0:W1:Y:S02]  /*6370*/  SHFL.UP P0, R30, R32, R33, R34 ;  /* 0x04000021201e7389 */ /* 0x0000640000000022 */
[----:B01----:R-:W-:Y:S05]  /*6380*/  ENDCOLLECTIVE ;  /* 0x000000000000791b */ /* 0x003fea0003800000 */
.L_x_55:
[----:B------:R-:W-:Y:S02]  /*6390*/  IMAD.MOV.U32 R33, RZ, RZ, 0x4 ;  /* 0x00000004ff217424 */ /* 0x000fe400078e00ff */
[----:B------:R-:W-:-:S04]  /*63a0*/  IMAD.MOV.U32 R23, RZ, RZ, R30 ;  /* 0x000000ffff177224 */ /* 0x000fc800078e001e */
[----:B------:R-:W-:-:S04]  /*63b0*/  @P0 IMAD.IADD R23, R22, 0x1, R23 ;  /* 0x0000000116170824 */ /* 0x000fc800078e0217 */
[----:B------:R-:W-:-:S07]  /*63c0*/  IMAD.MOV.U32 R32, RZ, RZ, R23 ;  /* 0x000000ffff207224 */ /* 0x000fce00078e0017 */
[----:B------:R-:W-:Y:S05]  /*63d0*/  WARPSYNC.COLLECTIVE R27, `(.L_x_56) ;  /* 0x000000001b087348 */ /* 0x000fea0003c00000 */
[----:B------:R0:W1:Y:S02]  /*63e0*/  SHFL.UP P0, R30, R32, R33, R34 ;  /* 0x04000021201e7389 */ /* 0x0000640000000022 */
[----:B01----:R-:W-:Y:S05]  /*63f0*/  ENDCOLLECTIVE ;  /* 0x000000000000791b */ /* 0x003fea0003800000 */
.L_x_56:
[----:B------:R-:W-:Y:S02]  /*6400*/  IMAD.MOV.U32 R33, RZ, RZ, 0x8 ;  /* 0x00000008ff217424 */ /* 0x000fe400078e00ff */
[----:B------:R-:W-:-:S04]  /*6410*/  IMAD.MOV.U32 R24, RZ, RZ, R30 ;  /* 0x000000ffff187224 */ /* 0x000fc800078e001e */
[----:B------:R-:W-:-:S04]  /*6420*/  @P0 IMAD.IADD R24, R23, 0x1, R24 ;  /* 0x0000000117180824 */ /* 0x000fc800078e0218 */
[----:B------:R-:W-:-:S07]  /*6430*/  IMAD.MOV.U32 R32, RZ, RZ, R24 ;  /* 0x000000ffff207224 */ /* 0x000fce00078e0018 */
[----:B------:R-:W-:Y:S05]  /*6440*/  WARPSYNC.COLLECTIVE R27, `(.L_x_57) ;  /* 0x000000001b087348 */ /* 0x000fea0003c00000 */
[----:B------:R0:W1:Y:S02]  /*6450*/  SHFL.UP P0, R30, R32, R33, R34 ;  /* 0x04000021201e7389 */ /* 0x0000640000000022 */
[----:B01----:R-:W-:Y:S05]  /*6460*/  ENDCOLLECTIVE ;  /* 0x000000000000791b */ /* 0x003fea0003800000 */
.L_x_57:
[----:B------:R-:W-:Y:S02]  /*6470*/  IMAD.MOV.U32 R33, RZ, RZ, 0x10 ;  /* 0x00000010ff217424 */ /* 0x000fe400078e00ff */
[----:B------:R-:W-:-:S04]  /*6480*/  IMAD.MOV.U32 R25, RZ, RZ, R30 ;  /* 0x000000ffff197224 */ /* 0x000fc800078e001e */
[----:B------:R-:W-:-:S04]  /*6490*/  @P0 IMAD.IADD R25, R24, 0x1, R25 ;  /* 0x0000000118190824 */ /* 0x000fc800078e0219 */
[----:B------:R-:W-:-:S07]  /*64a0*/  IMAD.MOV.U32 R32, RZ, RZ, R25 ;  /* 0x000000ffff207224 */ /* 0x000fce00078e0019 */
[----:B------:R-:W-:Y:S05]  /*64b0*/  WARPSYNC.COLLECTIVE R27, `(.L_x_58) ;  /* 0x000000001b087348 */ /* 0x000fea0003c00000 */
[----:B------:R0:W1:Y:S02]  /*64c0*/  SHFL.UP P0, R30, R32, R33, R34 ;  /* 0x04000021201e7389 */ /* 0x0000640000000022 */
[----:B01----:R-:W-:Y:S05]  /*64d0*/  ENDCOLLECTIVE ;  /* 0x000000000000791b */ /* 0x003fea0003800000 */
.L_x_58:
[----:B------:R-:W-:Y:S05]  /*64e0*/  BRA `(.L_x_59) ;  /* 0xffffffbc00247947 */ /* 0x000fea000383ffff */
.L_x_60:
[----:B------:R-:W-:-:S00]  /*64f0*/  BRA `(.L_x_60) ;  /* 0xfffffffc00fc7947 */ /* 0x000fc0000383ffff */
[----:B------:R-:W-:-:S00]  /*6500*/  NOP ;  /* 0x0000000000007918 */ /* 0x000fc00000000000 */
[----:B------:R-:W-:-:S00]  /*6510*/  NOP ;  /* 0x0000000000007918 */ /* 0x000fc00000000000 */
[----:B------:R-:W-:-:S00]  /*6520*/  NOP ;  /* 0x0000000000007918 */ /* 0x000fc00000000000 */
[----:B------:R-:W-:-:S00]  /*6530*/  NOP ;  /* 0x0000000000007918 */ /* 0x000fc00000000000 */
[----:B------:R-:W-:-:S00]  /*6540*/  NOP ;  /* 0x0000000000007918 */ /* 0x000fc00000000000 */
[----:B------:R-:W-:-:S00]  /*6550*/  NOP ;  /* 0x0000000000007918 */ /* 0x000fc00000000000 */
[----:B------:R-:W-:-:S00]  /*6560*/  NOP ;  /* 0x0000000000007918 */ /* 0x000fc00000000000 */
[----:B------:R-:W-:-:S00]  /*6570*/  NOP ;  /* 0x0000000000007918 */ /* 0x000fc00000000000 */
.L_x_62:


//--------------------- .text._ZN3cub18CUB_300001_SM_10006detail11EmptyKernelIvEEvv --------------------------
	.section	.text._ZN3cub18CUB_300001_SM_10006detail11EmptyKernelIvEEvv,"ax",@progbits
	.align	128
        .global         _ZN3cub18CUB_300001_SM_10006detail11EmptyKernelIvEEvv
        .type           _ZN3cub18CUB_300001_SM_10006detail11EmptyKernelIvEEvv,@function
        .size           _ZN3cub18CUB_300001_SM_10006detail11EmptyKernelIvEEvv,(.L_x_63 - _ZN3cub18CUB_300001_SM_10006detail11EmptyKernelIvEEvv)
        .other          _ZN3cub18CUB_300001_SM_10006detail11EmptyKernelIvEEvv,@"STO_CUDA_ENTRY STV_DEFAULT"
_ZN3cub18CUB_300001_SM_10006detail11EmptyKernelIvEEvv:
.text._ZN3cub18CUB_300001_SM_10006detail11EmptyKernelIvEEvv:
[----:B------:R-:W-:Y:S01]  /*0000*/  LDC R1, c[0x0][0x37c] ;  /* 0x0000df00ff017b82 */ /* 0x000fe20000000800 */
[----:B------:R-:W-:Y:S05]  /*0010*/  EXIT ;  /* 0x000000000000794d */ /* 0x000fea0003800000 */
.L_x_61:
        /* <DEDUP_REMOVED lines=14> */
.L_x_63:


//--------------------- .nv.shared._ZN11llm_kernels6nvidia10topKPerRowILi512EEEvPKfPKiS5_Pill --------------------------
	.section	.nv.shared._ZN11llm_kernels6nvidia10topKPerRowILi512EEEvPKfPKiS5_Pill,"aw",@nobits
	.sectionflags	@""
	.align	16
.nv.shared._ZN11llm_kernels6nvidia10topKPerRowILi512EEEvPKfPKiS5_Pill:
	.zero		46248


//--------------------- .nv.shared.reserved.0     --------------------------
	.section	.nv.shared.reserved.0,"aw",@nobits
	.weak		__nv_reservedSMEM_offset_0_alias
	.size		__nv_reservedSMEM_offset_0_alias, 0, 64
	.other		__nv_reservedSMEM_offset_0_alias,@"STO_CUDA_RESERVED_SHARED STV_DEFAULT"
__nv_reservedSMEM_offset_0_alias:
	.zero		0
	.zero		64


//--------------------- .nv.global                --------------------------
	.section	.nv.global,"aw",@nobits
.nv.global:
	.type		_ZN34_INTERNAL_c3bb2a58_4_k_cu_83440cbe6thrust24THRUST_300001_SM_1000_NS12placeholders2_5E,@object
	.size		_ZN34_INTERNAL_c3bb2a58_4_k_cu_83440cbe6thrust24THRUST_300001_SM_1000_NS12placeholders2_5E,(_ZN34_INTERNAL_c3bb2a58_4_k_cu_83440cbe4cuda3std3__45__cpo6cbeginE - _ZN34_INTERNAL_c3bb2a58_4_k_cu_83440cbe6thrust24THRUST_300001_SM_1000_NS12placeholders2_5E)
_ZN34_INTERNAL_c3bb2a58_4_k_cu_83440cbe6thrust24THRUST_300001_SM_1000_NS12placeholders2_5E:
	.zero		1
	.type		_ZN34_INTERNAL_c3bb2a58_4_k_cu_83440cbe4cuda3std3__45__cpo6cbeginE,@object
	.size		_ZN34_INTERNAL_c3bb2a58_4_k_cu_83440cbe4cuda3std3__45__cpo6cbeginE,(_ZN34_INTERNAL_c3bb2a58_4_k_cu_83440cbe4cuda3std6ranges3__45__cpo6cbeginE - _ZN34_INTERNAL_c3bb2a58_4_k_cu_83440cbe4cuda3std3__45__cpo6cbeginE)
_ZN34_INTERNAL_c3bb2a58_4_k_cu_83440cbe4cuda3std3__45__cpo6cbeginE:
	.zero		1
	.type		_ZN34_INTERNAL_c3bb2a58_4_k_cu_83440cbe4cuda3std6ranges3__45__cpo6cbeginE,@object
	.size		_ZN34_INTERNAL_c3bb2a58_4_k_cu_83440cbe4cuda3std6ranges3__45__cpo6cbeginE,(_ZN34_INTERNAL_c3bb2a58_4_k_cu_83440cbe4cuda3std3__48in_placeE - _ZN34_INTERNAL_c3bb2a58_4_k_cu_83440cbe4cuda3std6ranges3__45__cpo6cbeginE)
_ZN34_INTERNAL_c3bb2a58_4_k_cu_83440cbe4cuda3std6ranges3__45__cpo6cbeginE:
	.zero		1
	.type		_ZN34_INTERNAL_c3bb2a58_4_k_cu_83440cbe4cuda3std3__48in_placeE,@object
	.size		_ZN34_INTERNAL_c3bb2a58_4_k_cu_83440cbe4cuda3std3__48in_placeE,(_ZN34_INTERNAL_c3bb2a58_4_k_cu_83440cbe4cuda3std6ranges3__45__cpo4sizeE - _ZN34_INTERNAL_c3bb2a58_4_k_cu_83440cbe4cuda3std3__48in_placeE)
_ZN34_INTERNAL_c3bb2a58_4_k_cu_83440cbe4cuda3std3__48in_placeE:
	.zero		1
	.type		_ZN34_INTERNAL_c3bb2a58_4_k_cu_83440cbe4cuda3std6ranges3__45__cpo4sizeE,@object
	.size		_ZN34_INTERNAL_c3bb2a58_4_k_cu_83440cbe4cuda3std6ranges3__45__cpo4sizeE,(_ZN34_INTERNAL_c3bb2a58_4_k_cu_83440cbe6thrust24THRUST_300001_SM_1000_NS12placeholders2_9E - _ZN34_INTERNAL_c3bb2a58_4_k_cu_83440cbe4cuda3std6ranges3__45__cpo4sizeE)
_ZN34_INTERNAL_c3bb2a58_4_k_cu_83440cbe4cuda3std6ranges3__45__cpo4sizeE:
	.zero		1
	.type		_ZN34_INTERNAL_c3bb2a58_4_k_cu_83440cbe6thrust24THRUST_300001_SM_1000_NS12placeholders2_9E,@object
	.size		_ZN34_INTERNAL_c3bb2a58_4_k_cu_83440cbe6thrust24THRUST_300001_SM_1000_NS12placeholders2_9E,(_ZN34_INTERNAL_c3bb2a58_4_k_cu_83440cbe4cuda3std3__45__cpo7crbeginE - _ZN34_INTERNAL_c3bb2a58_4_k_cu_83440cbe6thrust24THRUST_300001_SM_1000_NS12placeholders2_9E)
_ZN34_INTERNAL_c3bb2a58_4_k_cu_83440cbe6thrust24THRUST_300001_SM_1000_NS12placeholders2_9E:
	.zero		1
	.type		_ZN34_INTERNAL_c3bb2a58_4_k_cu_83440cbe4cuda3std3__45__cpo7crbeginE,@object
	.size		_ZN34_INTERNAL_c3bb2a58_4_k_cu_83440cbe4cuda3std3__45__cpo7crbeginE,(_ZN34_INTERNAL_c3bb2a58_4_k_cu_83440cbe4cuda3std6ranges3__45__cpo4nextE - _ZN34_INTERNAL_c3bb2a58_4_k_cu_83440cbe4cuda3std3__45__cpo7crbeginE)
_ZN34_INTERNAL_c3bb2a58_4_k_cu_83440cbe4cuda3std3__45__cpo7crbeginE:
	.zero		1
	.type		_ZN34_INTERNAL_c3bb2a58_4_k_cu_83440cbe4cuda3std6ranges3__45__cpo4nextE,@object
	.size		_ZN34_INTERNAL_c3bb2a58_4_k_cu_83440cbe4cuda3std6ranges3__45__cpo4nextE,(_ZN34_INTERNAL_c3bb2a58_4_k_cu_83440cbe4cuda3std6ranges3__45__cpo4swapE - _ZN34_INTERNAL_c3bb2a58_4_k_cu_83440cbe4cuda3std6ranges3__45__cpo4nextE)
_ZN34_INTERNAL_c3bb2a58_4_k_cu_83440cbe4cuda3std6ranges3__45__cpo4nextE:
	.zero		1
	.type		_ZN34_INTERNAL_c3bb2a58_4_k_cu_83440cbe4cuda3std6ranges3__45__cpo4swapE,@object
	.size		_ZN34_INTERNAL_c3bb2a58_4_k_cu_83440cbe4cuda3std6ranges3__45__cpo4swapE,(_ZN34_INTERNAL_c3bb2a58_4_k_cu_83440cbe6thrust24THRUST_300001_SM_1000_NS12placeholders2_1E - _ZN34_INTERNAL_c3bb2a58_4_k_cu_83440cbe4cuda3std6ranges3__45__cpo4swapE)
_ZN34_INTERNAL_c3bb2a58_4_k_cu_83440cbe4cuda3std6ranges3__45__cpo4swapE:
	.zero		1
	.type		_ZN34_INTERNAL_c3bb2a58_4_k_cu_83440cbe6thrust24THRUST_300001_SM_1000_NS12placeholders2_1E,@object
	.size		_ZN34_INTERNAL_c3bb2a58_4_k_cu_83440cbe6thrust24THRUST_300001_SM_1000_NS12placeholders2_1E,(_ZN34_INTERNAL_c3bb2a58_4_k_cu_83440cbe6thrust24THRUST_300001_SM_1000_NS12placeholders2_3E - _ZN34_INTERNAL_c3bb2a58_4_k_cu_83440cbe6thrust24THRUST_300001_SM_1000_NS12placeholders2_1E)
_ZN34_INTERNAL_c3bb2a58_4_k_cu_83440cbe6thrust24THRUST_300001_SM_1000_NS12placeholders2_1E:
	.zero		1
	.type		_ZN34_INTERNAL_c3bb2a58_4_k_cu_83440cbe6thrust24THRUST_300001_SM_1000_NS12placeholders2_3E,@object
	.size		_ZN34_INTERNAL_c3bb2a58_4_k_cu_83440cbe6thrust24THRUST_300001_SM_1000_NS12placeholders2_3E,(_ZN34_INTERNAL_c3bb2a58_4_k_cu_83440cbe4cuda3std3__45__cpo5beginE - _ZN34_INTERNAL_c3bb2a58_4_k_cu_83440cbe6thrust24THRUST_300001_SM_1000_NS12placeholders2_3E)
_ZN34_INTERNAL_c3bb2a58_4_k_cu_83440cbe6thrust24THRUST_300001_SM_1000_NS12placeholders2_3E:
	.zero		1
	.type		_ZN34_INTERNAL_c3bb2a58_4_k_cu_83440cbe4cuda3std3__45__cpo5beginE,@object
	.size		_ZN34_INTERNAL_c3bb2a58_4_k_cu_83440cbe4cuda3std3__45__cpo5beginE,(_ZN34_INTERNAL_c3bb2a58_4_k_cu_83440cbe4cuda3std6ranges3__45__cpo5beginE - _ZN34_INTERNAL_c3bb2a58_4_k_cu_83440cbe4cuda3std3__45__cpo5beginE)
_ZN34_INTERNAL_c3bb2a58_4_k_cu_83440cbe4cuda3std3__45__cpo5beginE:
	.zero		1
	.type		_ZN34_INTERNAL_c3bb2a58_4_k_cu_83440cbe4cuda3std6ranges3__45__cpo5beginE,@object
	.size		_ZN34_INTERNAL_c3bb2a58_4_k_cu_83440cbe4cuda3std6ranges3__45__cpo5beginE,(_ZN34_INTERNAL_c3bb2a58_4_k_cu_83440cbe4cuda3std3__436_GLOBAL__N__c3bb2a58_4_k_cu_83440cbe6ignoreE - _ZN34_INTERNAL_c3bb2a58_4_k_cu_83440cbe4cuda3std6ranges3__45__cpo5beginE)
_ZN34_INTERNAL_c3bb2a58_4_k_cu_83440cbe4cuda3std6ranges3__45__cpo5beginE:
	.zero		1
	.type		_ZN34_INTERNAL_c3bb2a58_4_k_cu_83440cbe4cuda3std3__436_GLOBAL__N__c3bb2a58_4_k_cu_83440cbe6ignoreE,@object
	.size		_ZN34_INTERNAL_c3bb2a58_4_k_cu_83440cbe4cuda3std3__436_GLOBAL__N__c3bb2a58_4_k_cu_83440cbe6ignoreE,(_ZN34_INTERNAL_c3bb2a58_4_k_cu_83440cbe4cuda3std6ranges3__45__cpo4dataE - _ZN34_INTERNAL_c3bb2a58_4_k_cu_83440cbe4cuda3std3__436_GLOBAL__N__c3bb2a58_4_k_cu_83440cbe6ignoreE)
_ZN34_INTERNAL_c3bb2a58_4_k_cu_83440cbe4cuda3std3__436_GLOBAL__N__c3bb2a58_4_k_cu_83440cbe6ignoreE:
	.zero		1
	.type		_ZN34_INTERNAL_c3bb2a58_4_k_cu_83440cbe4cuda3std6ranges3__45__cpo4dataE,@object
	.size		_ZN34_INTERNAL_c3bb2a58_4_k_cu_83440cbe4cuda3std6ranges3__45__cpo4dataE,(_ZN34_INTERNAL_c3bb2a58_4_k_cu_83440cbe6thrust24THRUST_300001_SM_1000_NS12placeholders2_7E - _ZN34_INTERNAL_c3bb2a58_4_k_cu_83440cbe4cuda3std6ranges3__45__cpo4dataE)
_ZN34_INTERNAL_c3bb2a58_4_k_cu_83440cbe4cuda3std6ranges3__45__cpo4dataE:
	.zero		1
	.type		_ZN34_INTERNAL_c3bb2a58_4_k_cu_83440cbe6thrust24THRUST_300001_SM_1000_NS12placeholders2_7E,@object
	.size		_ZN34_INTERNAL_c3bb2a58_4_k_cu_83440cbe6thrust24THRUST_300001_SM_1000_NS12placeholders2_7E,(_ZN34_INTERNAL_c3bb2a58_4_k_cu_83440cbe4cuda3std3__45__cpo6rbeginE - _ZN34_INTERNAL_c3bb2a58_4_k_cu_83440cbe6thrust24THRUST_300001_SM_1000_NS12placeholders2_7E)
_ZN34_INTERNAL_c3bb2a58_4_k_cu_83440cbe6thrust24THRUST_300001_SM_1000_NS12placeholders2_7E:
	.zero		1
	.type		_ZN34_INTERNAL_c3bb2a58_4_k_cu_83440cbe4cuda3std3__45__cpo6rbeginE,@object
	.size		_ZN34_INTERNAL_c3bb2a58_4_k_cu_83440cbe4cuda3std3__45__cpo6rbeginE,(_ZN34_INTERNAL_c3bb2a58_4_k_cu_83440cbe4cuda3std6ranges3__45__cpo7advanceE - _ZN34_INTERNAL_c3bb2a58_4_k_cu_83440cbe4cuda3std3__45__cpo6rbeginE)
_ZN34_INTERNAL_c3bb2a58_4_k_cu_83440cbe4cuda3std3__45__cpo6rbeginE:
	.zero		1
	.type		_ZN34_INTERNAL_c3bb2a58_4_k_cu_83440cbe4cuda3std6ranges3__45__cpo7advanceE,@object
	.size		_ZN34_INTERNAL_c3bb2a58_4_k_cu_83440cbe4cuda3std6ranges3__45__cpo7advanceE,(_ZN34_INTERNAL_c3bb2a58_4_k_cu_83440cbe4cuda3std3__47nulloptE - _ZN34_INTERNAL_c3bb2a58_4_k_cu_83440cbe4cuda3std6ranges3__45__cpo7advanceE)
_ZN34_INTERNAL_c3bb2a58_4_k_cu_83440cbe4cuda3std6ranges3__45__cpo7advanceE:
	.zero		1
	.type		_ZN34_INTERNAL_c3bb2a58_4_k_cu_83440cbe4cuda3std3__47nulloptE,@object
	.size		_ZN34_INTERNAL_c3bb2a58_4_k_cu_83440cbe4cuda3std3__47nulloptE,(_ZN34_INTERNAL_c3bb2a58_4_k_cu_83440cbe4cuda3std6ranges3__45__cpo8distanceE - _ZN34_INTERNAL_c3bb2a58_4_k_cu_83440cbe4cuda3std3__47nulloptE)
_ZN34_INTERNAL_c3bb2a58_4_k_cu_83440cbe4cuda3std3__47nulloptE:
	.zero		1
	.type		_ZN34_INTERNAL_c3bb2a58_4_k_cu_83440cbe4cuda3std6ranges3__45__cpo8distanceE,@object
	.size		_ZN34_INTERNAL_c3bb2a58_4_k_cu_83440cbe4cuda3std6ranges3__45__cpo8distanceE,(_ZN34_INTERNAL_c3bb2a58_4_k_cu_83440cbe6thrust24THRUST_300001_SM_1000_NS12placeholders2_6E - _ZN34_INTERNAL_c3bb2a58_4_k_cu_83440cbe4cuda3std6ranges3__45__cpo8distanceE)
_ZN34_INTERNAL_c3bb2a58_4_k_cu_83440cbe4cuda3std6ranges3__45__cpo8distanceE:
	.zero		1
	.type		_ZN34_INTERNAL_c3bb2a58_4_k_cu_83440cbe6thrust24THRUST_300001_SM_1000_NS12placeholders2_6E,@object
	.size		_ZN34_INTERNAL_c3bb2a58_4_k_cu_83440cbe6thrust24THRUST_300001_SM_1000_NS12placeholders2_6E,(_ZN34_INTERNAL_c3bb2a58_4_k_cu_83440cbe4cuda3std3__45__cpo4cendE - _ZN34_INTERNAL_c3bb2a58_4_k_cu_83440cbe6thrust24THRUST_300001_SM_1000_NS12placeholders2_6E)
_ZN34_INTERNAL_c3bb2a58_4_k_cu_83440cbe6thrust24THRUST_300001_SM_1000_NS12placeholders2_6E:
	.zero		1
	.type		_ZN34_INTERNAL_c3bb2a58_4_k_cu_83440cbe4cuda3std3__45__cpo4cendE,@object
	.size		_ZN34_INTERNAL_c3bb2a58_4_k_cu_83440cbe4cuda3std3__45__cpo4cendE,(_ZN34_INTERNAL_c3bb2a58_4_k_cu_83440cbe4cuda3std6ranges3__45__cpo4cendE - _ZN34_INTERNAL_c3bb2a58_4_k_cu_83440cbe4cuda3std3__45__cpo4cendE)
_ZN34_INTERNAL_c3bb2a58_4_k_cu_83440cbe4cuda3std3__45__cpo4cendE:
	.zero		1
	.type		_ZN34_INTERNAL_c3bb2a58_4_k_cu_83440cbe4cuda3std6ranges3__45__cpo4cendE,@object
	.size		_ZN34_INTERNAL_c3bb2a58_4_k_cu_83440cbe4cuda3std6ranges3__45__cpo4cendE,(_ZN34_INTERNAL_c3bb2a58_4_k_cu_83440cbe4cuda3std3__420unreachable_sentinelE - _ZN34_INTERNAL_c3bb2a58_4_k_cu_83440cbe4cuda3std6ranges3__45__cpo4cendE)
_ZN34_INTERNAL_c3bb2a58_4_k_cu_83440cbe4cuda3std6ranges3__45__cpo4cendE:
	.zero		1
	.type		_ZN34_INTERNAL_c3bb2a58_4_k_cu_83440cbe4cuda3std3__420unreachable_sentinelE,@object
	.size		_ZN34_INTERNAL_c3bb2a58_4_k_cu_83440cbe4cuda3std3__420unreachable_sentinelE,(_ZN34_INTERNAL_c3bb2a58_4_k_cu_83440cbe4cuda3std6ranges3__45__cpo5ssizeE - _ZN34_INTERNAL_c3bb2a58_4_k_cu_83440cbe4cuda3std3__420unreachable_sentinelE)
_ZN34_INTERNAL_c3bb2a58_4_k_cu_83440cbe4cuda3std3__420unreachable_sentinelE:
	.zero		1
	.type		_ZN34_INTERNAL_c3bb2a58_4_k_cu_83440cbe4cuda3std6ranges3__45__cpo5ssizeE,@object
	.size		_ZN34_INTERNAL_c3bb2a58_4_k_cu_83440cbe4cuda3std6ranges3__45__cpo5ssizeE,(_ZN34_INTERNAL_c3bb2a58_4_k_cu_83440cbe6thrust24THRUST_300001_SM_1000_NS12placeholders3_10E - _ZN34_INTERNAL_c3bb2a58_4_k_cu_83440cbe4cuda3std6ranges3__45__cpo5ssizeE)
_ZN34_INTERNAL_c3bb2a58_4_k_cu_83440cbe4cuda3std6ranges3__45__cpo5ssizeE:
	.zero		1
	.type		_ZN34_INTERNAL_c3bb2a58_4_k_cu_83440cbe6thrust24THRUST_300001_SM_1000_NS12placeholders3_10E,@object
	.size		_ZN34_INTERNAL_c3bb2a58_4_k_cu_83440cbe6thrust24THRUST_300001_SM_1000_NS12placeholders3_10E,(_ZN34_INTERNAL_c3bb2a58_4_k_cu_83440cbe4cuda3std3__45__cpo5crendE - _ZN34_INTERNAL_c3bb2a58_4_k_cu_83440cbe6thrust24THRUST_300001_SM_1000_NS12placeholders3_10E)
_ZN34_INTERNAL_c3bb2a58_4_k_cu_83440cbe6thrust24THRUST_300001_SM_1000_NS12placeholders3_10E:
	.zero		1
	.type		_ZN34_INTERNAL_c3bb2a58_4_k_cu_83440cbe4cuda3std3__45__cpo5crendE,@object
	.size		_ZN34_INTERNAL_c3bb2a58_4_k_cu_83440cbe4cuda3std3__45__cpo5crendE,(_ZN34_INTERNAL_c3bb2a58_4_k_cu_83440cbe4cuda3std6ranges3__45__cpo4prevE - _ZN34_INTERNAL_c3bb2a58_4_k_cu_83440cbe4cuda3std3__45__cpo5crendE)
_ZN34_INTERNAL_c3bb2a58_4_k_cu_83440cbe4cuda3std3__45__cpo5crendE:
	.zero		1
	.type		_ZN34_INTERNAL_c3bb2a58_4_k_cu_83440cbe4cuda3std6ranges3__45__cpo4prevE,@object
	.size		_ZN34_INTERNAL_c3bb2a58_4_k_cu_83440cbe4cuda3std6ranges3__45__cpo4prevE,(_ZN34_INTERNAL_c3bb2a58_4_k_cu_83440cbe4cuda3std6ranges3__45__cpo9iter_moveE - _ZN34_INTERNAL_c3bb2a58_4_k_cu_83440cbe4cuda3std6ranges3__45__cpo4prevE)
_ZN34_INTERNAL_c3bb2a58_4_k_cu_83440cbe4cuda3std6ranges3__45__cpo4prevE:
	.zero		1
	.type		_ZN34_INTERNAL_c3bb2a58_4_k_cu_83440cbe4cuda3std6ranges3__45__cpo9iter_moveE,@object
	.size		_ZN34_INTERNAL_c3bb2a58_4_k_cu_83440cbe4cuda3std6ranges3__45__cpo9iter_moveE,(_ZN34_INTERNAL_c3bb2a58_4_k_cu_83440cbe6thrust24THRUST_300001_SM_1000_NS12placeholders2_2E - _ZN34_INTERNAL_c3bb2a58_4_k_cu_83440cbe4cuda3std6ranges3__45__cpo9iter_moveE)
_ZN34_INTERNAL_c3bb2a58_4_k_cu_83440cbe4cuda3std6ranges3__45__cpo9iter_moveE:
	.zero		1
	.type		_ZN34_INTERNAL_c3bb2a58_4_k_cu_83440cbe6thrust24THRUST_300001_SM_1000_NS12placeholders2_2E,@object
	.size		_ZN34_INTERNAL_c3bb2a58_4_k_cu_83440cbe6thrust24THRUST_300001_SM_1000_NS12placeholders2_2E,(_ZN34_INTERNAL_c3bb2a58_4_k_cu_83440cbe6thrust24THRUST_300001_SM_1000_NS12placeholders2_4E - _ZN34_INTERNAL_c3bb2a58_4_k_cu_83440cbe6thrust24THRUST_300001_SM_1000_NS12placeholders2_2E)
_ZN34_INTERNAL_c3bb2a58_4_k_cu_83440cbe6thrust24THRUST_300001_SM_1000_NS12placeholders2_2E:
	.zero		1
	.type		_ZN34_INTERNAL_c3bb2a58_4_k_cu_83440cbe6thrust24THRUST_300001_SM_1000_NS12placeholders2_4E,@object
	.size		_ZN34_INTERNAL_c3bb2a58_4_k_cu_83440cbe6thrust24THRUST_300001_SM_1000_NS12placeholders2_4E,(_ZN34_INTERNAL_c3bb2a58_4_k_cu_83440cbe4cuda3std3__45__cpo3endE - _ZN34_INTERNAL_c3bb2a58_4_k_cu_83440cbe6thrust24THRUST_300001_SM_1000_NS12placeholders2_4E)
_ZN34_INTERNAL_c3bb2a58_4_k_cu_83440cbe6thrust24THRUST_300001_SM_1000_NS12placeholders2_4E:
	.zero		1
	.type		_ZN34_INTERNAL_c3bb2a58_4_k_cu_83440cbe4cuda3std3__45__cpo3endE,@object
	.size		_ZN34_INTERNAL_c3bb2a58_4_k_cu_83440cbe4cuda3std3__45__cpo3endE,(_ZN34_INTERNAL_c3bb2a58_4_k_cu_83440cbe4cuda3std6ranges3__45__cpo3endE - _ZN34_INTERNAL_c3bb2a58_4_k_cu_83440cbe4cuda3std3__45__cpo3endE)
_ZN34_INTERNAL_c3bb2a58_4_k_cu_83440cbe4cuda3std3__45__cpo3endE:
	.zero		1
	.type		_ZN34_INTERNAL_c3bb2a58_4_k_cu_83440cbe4cuda3std6ranges3__45__cpo3endE,@object
	.size		_ZN34_INTERNAL_c3bb2a58_4_k_cu_83440cbe4cuda3std6ranges3__45__cpo3endE,(_ZN34_INTERNAL_c3bb2a58_4_k_cu_83440cbe4cuda3std3__419piecewise_constructE - _ZN34_INTERNAL_c3bb2a58_4_k_cu_83440cbe4cuda3std6ranges3__45__cpo3endE)
_ZN34_INTERNAL_c3bb2a58_4_k_cu_83440cbe4cuda3std6ranges3__45__cpo3endE:
	.zero		1
	.type		_ZN34_INTERNAL_c3bb2a58_4_k_cu_83440cbe4cuda3std3__419piecewise_constructE,@object
	.size		_ZN34_INTERNAL_c3bb2a58_4_k_cu_83440cbe4cuda3std3__419piecewise_constructE,(_ZN34_INTERNAL_c3bb2a58_4_k_cu_83440cbe4cuda3std6ranges3__45__cpo5cdataE - _ZN34_INTERNAL_c3bb2a58_4_k_cu_83440cbe4cuda3std3__419piecewise_constructE)
_ZN34_INTERNAL_c3bb2a58_4_k_cu_83440cbe4cuda3std3__419piecewise_constructE:
	.zero		1
	.type		_ZN34_INTERNAL_c3bb2a58_4_k_cu_83440cbe4cuda3std6ranges3__45__cpo5cdataE,@object
	.size		_ZN34_INTERNAL_c3bb2a58_4_k_cu_83440cbe4cuda3std6ranges3__45__cpo5cdataE,(_ZN34_INTERNAL_c3bb2a58_4_k_cu_83440cbe6thrust24THRUST_300001_SM_1000_NS12placeholders2_8E - _ZN34_INTERNAL_c3bb2a58_4_k_cu_83440cbe4cuda3std6ranges3__45__cpo5cdataE)
_ZN34_INTERNAL_c3bb2a58_4_k_cu_83440cbe4cuda3std6ranges3__45__cpo5cdataE:
	.zero		1
	.type		_ZN34_INTERNAL_c3bb2a58_4_k_cu_83440cbe6thrust24THRUST_300001_SM_1000_NS12placeholders2_8E,@object
	.size		_ZN34_INTERNAL_c3bb2a58_4_k_cu_83440cbe6thrust24THRUST_300001_SM_1000_NS12placeholders2_8E,(_ZN34_INTERNAL_c3bb2a58_4_k_cu_83440cbe4cuda3std3__45__cpo4rendE - _ZN34_INTERNAL_c3bb2a58_4_k_cu_83440cbe6thrust24THRUST_300001_SM_1000_NS12placeholders2_8E)
_ZN34_INTERNAL_c3bb2a58_4_k_cu_83440cbe6thrust24THRUST_300001_SM_1000_NS12placeholders2_8E:
	.zero		1
	.type		_ZN34_INTERNAL_c3bb2a58_4_k_cu_83440cbe4cuda3std3__45__cpo4rendE,@object
	.size		_ZN34_INTERNAL_c3bb2a58_4_k_cu_83440cbe4cuda3std3__45__cpo4rendE,(_ZN34_INTERNAL_c3bb2a58_4_k_cu_83440cbe4cuda3std6ranges3__45__cpo9iter_swapE - _ZN34_INTERNAL_c3bb2a58_4_k_cu_83440cbe4cuda3std3__45__cpo4rendE)
_ZN34_INTERNAL_c3bb2a58_4_k_cu_83440cbe4cuda3std3__45__cpo4rendE:
	.zero		1
	.type		_ZN34_INTERNAL_c3bb2a58_4_k_cu_83440cbe4cuda3std6ranges3__45__cpo9iter_swapE,@object
	.size		_ZN34_INTERNAL_c3bb2a58_4_k_cu_83440cbe4cuda3std6ranges3__45__cpo9iter_swapE,(_ZN34_INTERNAL_c3bb2a58_4_k_cu_83440cbe4cuda3std3__48unexpectE - _ZN34_INTERNAL_c3bb2a58_4_k_cu_83440cbe4cuda3std6ranges3__45__cpo9iter_swapE)
_ZN34_INTERNAL_c3bb2a58_4_k_cu_83440cbe4cuda3std6ranges3__45__cpo9iter_swapE:
	.zero		1
	.type		_ZN34_INTERNAL_c3bb2a58_4_k_cu_83440cbe4cuda3std3__48unexpectE,@object
	.size		_ZN34_INTERNAL_c3bb2a58_4_k_cu_83440cbe4cuda3std3__48unexpectE,(_ZN34_INTERNAL_c3bb2a58_4_k_cu_83440cbe6thrust24THRUST_300001_SM_1000_NS6system6detail10sequential3seqE - _ZN34_INTERNAL_c3bb2a58_4_k_cu_83440cbe4cuda3std3__48unexpectE)
_ZN34_INTERNAL_c3bb2a58_4_k_cu_83440cbe4cuda3std3__48unexpectE:
	.zero		1
	.type		_ZN34_INTERNAL_c3bb2a58_4_k_cu_83440cbe6thrust24THRUST_300001_SM_1000_NS6system6detail10sequential3seqE,@object
	.size		_ZN34_INTERNAL_c3bb2a58_4_k_cu_83440cbe6thrust24THRUST_300001_SM_1000_NS6system6detail10sequential3seqE,(.L_29 - _ZN34_INTERNAL_c3bb2a58_4_k_cu_83440cbe6thrust24THRUST_300001_SM_1000_NS6system6detail10sequential3seqE)
_ZN34_INTERNAL_c3bb2a58_4_k_cu_83440cbe6thrust24THRUST_300001_SM_1000_NS6system6detail10sequential3seqE:
	.zero		1
.L_29:


//--------------------- .nv.constant0._ZN11llm_kernels6nvidia10topKPerRowILi512EEEvPKfPKiS5_Pill --------------------------
	.section	.nv.constant0._ZN11llm_kernels6nvidia10topKPerRowILi512EEEvPKfPKiS5_Pill,"a",@progbits
	.sectionflags	@""
	.align	4
.nv.constant0._ZN11llm_kernels6nvidia10topKPerRowILi512EEEvPKfPKiS5_Pill:
	.zero		944


//--------------------- .nv.constant0._ZN3cub18CUB_300001_SM_10006detail11EmptyKernelIvEEvv --------------------------
	.section	.nv.constant0._ZN3cub18CUB_300001_SM_10006detail11EmptyKernelIvEEvv,"a",@progbits
	.sectionflags	@""
	.align	4
.nv.constant0._ZN3cub18CUB_300001_SM_10006detail11EmptyKernelIvEEvv:
	.zero		896


//--------------------- SYMBOLS --------------------------

	.type		.nv.reservedSmem.offset0,@object
	.size		.nv.reservedSmem.offset0,0x4
	.type		.nv.reservedSmem.cap,@object
	.size		.nv.reservedSmem.cap,0x4
